//
// Generated by NVIDIA NVVM Compiler
//
// Compiler Build ID: CL-36424714
// Cuda compilation tools, release 13.0, V13.0.88
// Based on NVVM 20.0.0
//

.version 9.0
.target sm_100
.address_size 64

	// .globl	_Z12cu_calc_distP7v_pointS0_ll
.func  (.param .b64 func_retval0) __internal_accurate_pow
(
	.param .b64 __internal_accurate_pow_param_0
)
;

.visible .entry _Z12cu_calc_distP7v_pointS0_ll(
	.param .u64 .ptr .align 1 _Z12cu_calc_distP7v_pointS0_ll_param_0,
	.param .u64 .ptr .align 1 _Z12cu_calc_distP7v_pointS0_ll_param_1,
	.param .u64 _Z12cu_calc_distP7v_pointS0_ll_param_2,
	.param .u64 _Z12cu_calc_distP7v_pointS0_ll_param_3
)
{
	.reg .pred 	%p<59>;
	.reg .b32 	%r<134>;
	.reg .b32 	%f<14>;
	.reg .b64 	%rd<99>;
	.reg .b64 	%fd<100>;

	ld.param.u64 	%rd48, [_Z12cu_calc_distP7v_pointS0_ll_param_0];
	ld.param.u64 	%rd50, [_Z12cu_calc_distP7v_pointS0_ll_param_2];
	mov.u32 	%r37, %ctaid.x;
	mov.u32 	%r38, %tid.x;
	mad.lo.s32 	%r39, %r37, 24, %r38;
	cvt.u64.u32 	%rd1, %r39;
	mul.lo.s64 	%rd52, %rd50, %rd50;
	setp.le.u64 	%p2, %rd52, %rd1;
	@%p2 bra 	$L__BB0_29;
	cvta.to.global.u64 	%rd53, %rd48;
	mad.lo.s64 	%rd2, %rd1, 24, %rd53;
	ld.global.u64 	%rd3, [%rd2];
	or.b64  	%rd54, %rd3, %rd50;
	and.b64  	%rd55, %rd54, -4294967296;
	setp.ne.s64 	%p3, %rd55, 0;
	@%p3 bra 	$L__BB0_3;
	cvt.u32.u64 	%r40, %rd50;
	cvt.u32.u64 	%r41, %rd3;
	div.u32 	%r42, %r41, %r40;
	mul.lo.s32 	%r43, %r42, %r40;
	sub.s32 	%r44, %r41, %r43;
	cvt.u64.u32 	%rd82, %r42;
	cvt.u64.u32 	%rd83, %r44;
	bra.uni 	$L__BB0_4;
$L__BB0_3:
	div.s64 	%rd82, %rd3, %rd50;
	mul.lo.s64 	%rd56, %rd82, %rd50;
	sub.s64 	%rd83, %rd3, %rd56;
$L__BB0_4:
	ld.param.u64 	%rd78, [_Z12cu_calc_distP7v_pointS0_ll_param_3];
	setp.lt.s64 	%p4, %rd78, 1;
	@%p4 bra 	$L__BB0_28;
	ld.param.u64 	%rd79, [_Z12cu_calc_distP7v_pointS0_ll_param_3];
	cvt.rn.f64.s64 	%fd1, %rd82;
	mov.f64 	%fd4, 0d4000000000000000;
	{
	.reg .b32 %temp; 
	mov.b64 	{%temp, %r1}, %fd4;
	}
	and.b32  	%r2, %r1, 2146435072;
	setp.eq.s32 	%p5, %r2, 1062207488;
	setp.lt.s32 	%p6, %r1, 0;
	selp.b32 	%r3, 0, 2146435072, %p6;
	and.b32  	%r48, %r1, 2147483647;
	setp.ne.s32 	%p7, %r48, 1071644672;
	and.pred  	%p1, %p5, %p7;
	cvt.rn.f64.s64 	%fd2, %rd83;
	setp.eq.s64 	%p8, %rd79, 1;
	mov.b64 	%rd94, 0;
	@%p8 bra 	$L__BB0_20;
	ld.param.u64 	%rd80, [_Z12cu_calc_distP7v_pointS0_ll_param_3];
	and.b64  	%rd94, %rd80, 9223372036854775806;
	mov.b64 	%rd84, 0;
	mov.u64 	%rd85, %rd94;
$L__BB0_7:
	ld.param.u64 	%rd75, [_Z12cu_calc_distP7v_pointS0_ll_param_1];
	cvta.to.global.u64 	%rd63, %rd75;
	add.s64 	%rd14, %rd63, %rd84;
	ld.global.u64 	%rd15, [%rd14];
	or.b64  	%rd64, %rd15, %rd50;
	and.b64  	%rd65, %rd64, -4294967296;
	setp.ne.s64 	%p9, %rd65, 0;
	@%p9 bra 	$L__BB0_9;
	cvt.u32.u64 	%r50, %rd50;
	cvt.u32.u64 	%r51, %rd15;
	div.u32 	%r52, %r51, %r50;
	mul.lo.s32 	%r53, %r52, %r50;
	sub.s32 	%r54, %r51, %r53;
	cvt.u64.u32 	%rd87, %r52;
	cvt.u64.u32 	%rd88, %r54;
	bra.uni 	$L__BB0_10;
$L__BB0_9:
	div.s64 	%rd87, %rd15, %rd50;
	mul.lo.s64 	%rd66, %rd87, %rd50;
	sub.s64 	%rd88, %rd15, %rd66;
$L__BB0_10:
	setp.lt.s32 	%p10, %r1, 0;
	setp.eq.s32 	%p11, %r2, 1062207488;
	cvt.rn.f64.s64 	%fd5, %rd87;
	sub.f64 	%fd6, %fd5, %fd1;
	{
	.reg .b32 %temp; 
	mov.b64 	{%temp, %r55}, %fd6;
	}
	abs.f64 	%fd7, %fd6;
	{ // callseq 0, 0
	.param .b64 param0;
	st.param.f64 	[param0], %fd7;
	.param .b64 retval0;
	call.uni (retval0), 
	__internal_accurate_pow, 
	(
	param0
	);
	ld.param.f64 	%fd8, [retval0];
	} // callseq 0
	setp.lt.s32 	%p13, %r55, 0;
	neg.f64 	%fd10, %fd8;
	selp.f64 	%fd11, %fd10, %fd8, %p11;
	selp.f64 	%fd12, %fd11, %fd8, %p13;
	setp.eq.f64 	%p14, %fd6, 0d0000000000000000;
	selp.b32 	%r56, %r55, 0, %p11;
	or.b32  	%r57, %r56, 2146435072;
	selp.b32 	%r58, %r57, %r56, %p10;
	mov.b32 	%r59, 0;
	mov.b64 	%fd13, {%r59, %r58};
	selp.f64 	%fd14, %fd13, %fd12, %p14;
	add.f64 	%fd15, %fd6, 0d4000000000000000;
	{
	.reg .b32 %temp; 
	mov.b64 	{%temp, %r60}, %fd15;
	}
	and.b32  	%r61, %r60, 2146435072;
	setp.eq.s32 	%p15, %r61, 2146435072;
	setp.eq.f64 	%p16, %fd7, 0d7FF0000000000000;
	or.b32  	%r62, %r3, -2147483648;
	selp.b32 	%r63, %r62, %r3, %p1;
	selp.b32 	%r64, %r63, %r3, %p13;
	mov.b64 	%fd16, {%r59, %r64};
	selp.f64 	%fd17, %fd16, %fd14, %p15;
	selp.f64 	%fd18, %fd17, %fd14, %p16;
	setp.eq.f64 	%p17, %fd6, 0d3FF0000000000000;
	selp.f64 	%fd19, 0d3FF0000000000000, %fd18, %p17;
	cvt.rn.f64.s64 	%fd20, %rd88;
	sub.f64 	%fd21, %fd20, %fd2;
	{
	.reg .b32 %temp; 
	mov.b64 	{%temp, %r65}, %fd21;
	}
	abs.f64 	%fd22, %fd21;
	{ // callseq 1, 0
	.param .b64 param0;
	st.param.f64 	[param0], %fd22;
	.param .b64 retval0;
	call.uni (retval0), 
	__internal_accurate_pow, 
	(
	param0
	);
	ld.param.f64 	%fd23, [retval0];
	} // callseq 1
	setp.lt.s32 	%p18, %r65, 0;
	neg.f64 	%fd25, %fd23;
	selp.f64 	%fd26, %fd25, %fd23, %p11;
	selp.f64 	%fd27, %fd26, %fd23, %p18;
	setp.eq.f64 	%p19, %fd21, 0d0000000000000000;
	selp.b32 	%r66, %r65, 0, %p11;
	or.b32  	%r67, %r66, 2146435072;
	selp.b32 	%r68, %r67, %r66, %p10;
	mov.b64 	%fd28, {%r59, %r68};
	selp.f64 	%fd29, %fd28, %fd27, %p19;
	add.f64 	%fd30, %fd21, 0d4000000000000000;
	{
	.reg .b32 %temp; 
	mov.b64 	{%temp, %r69}, %fd30;
	}
	and.b32  	%r70, %r69, 2146435072;
	setp.eq.s32 	%p20, %r70, 2146435072;
	setp.eq.f64 	%p21, %fd22, 0d7FF0000000000000;
	selp.b32 	%r71, %r63, %r3, %p18;
	mov.b64 	%fd31, {%r59, %r71};
	selp.f64 	%fd32, %fd31, %fd29, %p20;
	selp.f64 	%fd33, %fd32, %fd29, %p21;
	setp.eq.f64 	%p22, %fd21, 0d3FF0000000000000;
	selp.f64 	%fd34, 0d3FF0000000000000, %fd33, %p22;
	add.f64 	%fd35, %fd19, %fd34;
	sqrt.rn.f64 	%fd36, %fd35;
	cvt.rn.f32.f64 	%f2, %fd36;
	setp.ne.s64 	%p23, %rd84, 0;
	@%p23 bra 	$L__BB0_12;
	ld.param.u64 	%rd76, [_Z12cu_calc_distP7v_pointS0_ll_param_1];
	cvta.to.global.u64 	%rd67, %rd76;
	ld.global.u64 	%rd89, [%rd67];
	ld.global.v2.u32 	{%r121, %r120}, [%rd67+8];
	ld.global.u32 	%r119, [%rd67+16];
	mov.f32 	%f11, %f2;
	bra.uni 	$L__BB0_14;
$L__BB0_12:
	setp.geu.f32 	%p24, %f11, %f2;
	@%p24 bra 	$L__BB0_14;
	ld.global.v2.u32 	{%r121, %r120}, [%rd14+8];
	ld.global.u32 	%r119, [%rd14+16];
	mov.u64 	%rd89, %rd15;
	mov.f32 	%f11, %f2;
$L__BB0_14:
	ld.global.u64 	%rd24, [%rd14+24];
	or.b64  	%rd68, %rd24, %rd50;
	and.b64  	%rd69, %rd68, -4294967296;
	setp.ne.s64 	%p25, %rd69, 0;
	@%p25 bra 	$L__BB0_16;
	cvt.u32.u64 	%r72, %rd50;
	cvt.u32.u64 	%r73, %rd24;
	div.u32 	%r74, %r73, %r72;
	mul.lo.s32 	%r75, %r74, %r72;
	sub.s32 	%r76, %r73, %r75;
	cvt.u64.u32 	%rd90, %r74;
	cvt.u64.u32 	%rd91, %r76;
	bra.uni 	$L__BB0_17;
$L__BB0_16:
	div.s64 	%rd90, %rd24, %rd50;
	mul.lo.s64 	%rd70, %rd90, %rd50;
	sub.s64 	%rd91, %rd24, %rd70;
$L__BB0_17:
	setp.lt.s32 	%p26, %r1, 0;
	setp.eq.s32 	%p27, %r2, 1062207488;
	cvt.rn.f64.s64 	%fd37, %rd90;
	sub.f64 	%fd38, %fd37, %fd1;
	{
	.reg .b32 %temp; 
	mov.b64 	{%temp, %r77}, %fd38;
	}
	abs.f64 	%fd39, %fd38;
	{ // callseq 2, 0
	.param .b64 param0;
	st.param.f64 	[param0], %fd39;
	.param .b64 retval0;
	call.uni (retval0), 
	__internal_accurate_pow, 
	(
	param0
	);
	ld.param.f64 	%fd40, [retval0];
	} // callseq 2
	setp.lt.s32 	%p29, %r77, 0;
	neg.f64 	%fd42, %fd40;
	selp.f64 	%fd43, %fd42, %fd40, %p27;
	selp.f64 	%fd44, %fd43, %fd40, %p29;
	setp.eq.f64 	%p30, %fd38, 0d0000000000000000;
	selp.b32 	%r78, %r77, 0, %p27;
	or.b32  	%r79, %r78, 2146435072;
	selp.b32 	%r80, %r79, %r78, %p26;
	mov.b32 	%r81, 0;
	mov.b64 	%fd45, {%r81, %r80};
	selp.f64 	%fd46, %fd45, %fd44, %p30;
	add.f64 	%fd47, %fd38, 0d4000000000000000;
	{
	.reg .b32 %temp; 
	mov.b64 	{%temp, %r82}, %fd47;
	}
	and.b32  	%r83, %r82, 2146435072;
	setp.eq.s32 	%p31, %r83, 2146435072;
	setp.eq.f64 	%p32, %fd39, 0d7FF0000000000000;
	or.b32  	%r84, %r3, -2147483648;
	selp.b32 	%r85, %r84, %r3, %p1;
	selp.b32 	%r86, %r85, %r3, %p29;
	mov.b64 	%fd48, {%r81, %r86};
	selp.f64 	%fd49, %fd48, %fd46, %p31;
	selp.f64 	%fd50, %fd49, %fd46, %p32;
	setp.eq.f64 	%p33, %fd38, 0d3FF0000000000000;
	selp.f64 	%fd51, 0d3FF0000000000000, %fd50, %p33;
	cvt.rn.f64.s64 	%fd52, %rd91;
	sub.f64 	%fd53, %fd52, %fd2;
	{
	.reg .b32 %temp; 
	mov.b64 	{%temp, %r87}, %fd53;
	}
	abs.f64 	%fd54, %fd53;
	{ // callseq 3, 0
	.param .b64 param0;
	st.param.f64 	[param0], %fd54;
	.param .b64 retval0;
	call.uni (retval0), 
	__internal_accurate_pow, 
	(
	param0
	);
	ld.param.f64 	%fd55, [retval0];
	} // callseq 3
	setp.lt.s32 	%p34, %r87, 0;
	neg.f64 	%fd57, %fd55;
	selp.f64 	%fd58, %fd57, %fd55, %p27;
	selp.f64 	%fd59, %fd58, %fd55, %p34;
	setp.eq.f64 	%p35, %fd53, 0d0000000000000000;
	selp.b32 	%r88, %r87, 0, %p27;
	or.b32  	%r89, %r88, 2146435072;
	selp.b32 	%r90, %r89, %r88, %p26;
	mov.b64 	%fd60, {%r81, %r90};
	selp.f64 	%fd61, %fd60, %fd59, %p35;
	add.f64 	%fd62, %fd53, 0d4000000000000000;
	{
	.reg .b32 %temp; 
	mov.b64 	{%temp, %r91}, %fd62;
	}
	and.b32  	%r92, %r91, 2146435072;
	setp.eq.s32 	%p36, %r92, 2146435072;
	setp.eq.f64 	%p37, %fd54, 0d7FF0000000000000;
	selp.b32 	%r93, %r85, %r3, %p34;
	mov.b64 	%fd63, {%r81, %r93};
	selp.f64 	%fd64, %fd63, %fd61, %p36;
	selp.f64 	%fd65, %fd64, %fd61, %p37;
	setp.eq.f64 	%p38, %fd53, 0d3FF0000000000000;
	selp.f64 	%fd66, 0d3FF0000000000000, %fd65, %p38;
	add.f64 	%fd67, %fd51, %fd66;
	sqrt.rn.f64 	%fd68, %fd67;
	cvt.rn.f32.f64 	%f4, %fd68;
	setp.geu.f32 	%p39, %f11, %f4;
	@%p39 bra 	$L__BB0_19;
	ld.global.v2.u32 	{%r121, %r120}, [%rd14+32];
	ld.global.u32 	%r119, [%rd14+40];
	mov.u64 	%rd89, %rd24;
	mov.f32 	%f11, %f4;
$L__BB0_19:
	add.s64 	%rd85, %rd85, -2;
	add.s64 	%rd84, %rd84, 48;
	setp.ne.s64 	%p40, %rd85, 0;
	@%p40 bra 	$L__BB0_7;
$L__BB0_20:
	ld.param.u64 	%rd81, [_Z12cu_calc_distP7v_pointS0_ll_param_3];
	and.b64  	%rd71, %rd81, 1;
	setp.eq.b64 	%p41, %rd71, 1;
	not.pred 	%p42, %p41;
	@%p42 bra 	$L__BB0_28;
	ld.param.u64 	%rd77, [_Z12cu_calc_distP7v_pointS0_ll_param_1];
	cvta.to.global.u64 	%rd37, %rd77;
	mad.lo.s64 	%rd38, %rd94, 24, %rd37;
	ld.global.u64 	%rd39, [%rd38];
	or.b64  	%rd72, %rd39, %rd50;
	and.b64  	%rd73, %rd72, -4294967296;
	setp.ne.s64 	%p43, %rd73, 0;
	@%p43 bra 	$L__BB0_23;
	cvt.u32.u64 	%r94, %rd50;
	cvt.u32.u64 	%r95, %rd39;
	div.u32 	%r96, %r95, %r94;
	mul.lo.s32 	%r97, %r96, %r94;
	sub.s32 	%r98, %r95, %r97;
	cvt.u64.u32 	%rd96, %r96;
	cvt.u64.u32 	%rd97, %r98;
	bra.uni 	$L__BB0_24;
$L__BB0_23:
	div.s64 	%rd96, %rd39, %rd50;
	mul.lo.s64 	%rd74, %rd96, %rd50;
	sub.s64 	%rd97, %rd39, %rd74;
$L__BB0_24:
	setp.lt.s32 	%p44, %r1, 0;
	setp.eq.s32 	%p45, %r2, 1062207488;
	cvt.rn.f64.s64 	%fd69, %rd96;
	sub.f64 	%fd70, %fd69, %fd1;
	{
	.reg .b32 %temp; 
	mov.b64 	{%temp, %r99}, %fd70;
	}
	abs.f64 	%fd71, %fd70;
	{ // callseq 4, 0
	.param .b64 param0;
	st.param.f64 	[param0], %fd71;
	.param .b64 retval0;
	call.uni (retval0), 
	__internal_accurate_pow, 
	(
	param0
	);
	ld.param.f64 	%fd72, [retval0];
	} // callseq 4
	setp.lt.s32 	%p47, %r99, 0;
	neg.f64 	%fd74, %fd72;
	selp.f64 	%fd75, %fd74, %fd72, %p45;
	selp.f64 	%fd76, %fd75, %fd72, %p47;
	setp.eq.f64 	%p48, %fd70, 0d0000000000000000;
	selp.b32 	%r100, %r99, 0, %p45;
	or.b32  	%r101, %r100, 2146435072;
	selp.b32 	%r102, %r101, %r100, %p44;
	mov.b32 	%r103, 0;
	mov.b64 	%fd77, {%r103, %r102};
	selp.f64 	%fd78, %fd77, %fd76, %p48;
	add.f64 	%fd79, %fd70, 0d4000000000000000;
	{
	.reg .b32 %temp; 
	mov.b64 	{%temp, %r104}, %fd79;
	}
	and.b32  	%r105, %r104, 2146435072;
	setp.eq.s32 	%p49, %r105, 2146435072;
	setp.eq.f64 	%p50, %fd71, 0d7FF0000000000000;
	or.b32  	%r106, %r3, -2147483648;
	selp.b32 	%r107, %r106, %r3, %p1;
	selp.b32 	%r108, %r107, %r3, %p47;
	mov.b64 	%fd80, {%r103, %r108};
	selp.f64 	%fd81, %fd80, %fd78, %p49;
	selp.f64 	%fd82, %fd81, %fd78, %p50;
	setp.eq.f64 	%p51, %fd70, 0d3FF0000000000000;
	selp.f64 	%fd83, 0d3FF0000000000000, %fd82, %p51;
	cvt.rn.f64.s64 	%fd84, %rd97;
	sub.f64 	%fd85, %fd84, %fd2;
	{
	.reg .b32 %temp; 
	mov.b64 	{%temp, %r109}, %fd85;
	}
	abs.f64 	%fd86, %fd85;
	{ // callseq 5, 0
	.param .b64 param0;
	st.param.f64 	[param0], %fd86;
	.param .b64 retval0;
	call.uni (retval0), 
	__internal_accurate_pow, 
	(
	param0
	);
	ld.param.f64 	%fd87, [retval0];
	} // callseq 5
	setp.lt.s32 	%p52, %r109, 0;
	neg.f64 	%fd89, %fd87;
	selp.f64 	%fd90, %fd89, %fd87, %p45;
	selp.f64 	%fd91, %fd90, %fd87, %p52;
	setp.eq.f64 	%p53, %fd85, 0d0000000000000000;
	selp.b32 	%r110, %r109, 0, %p45;
	or.b32  	%r111, %r110, 2146435072;
	selp.b32 	%r112, %r111, %r110, %p44;
	mov.b64 	%fd92, {%r103, %r112};
	selp.f64 	%fd93, %fd92, %fd91, %p53;
	add.f64 	%fd94, %fd85, 0d4000000000000000;
	{
	.reg .b32 %temp; 
	mov.b64 	{%temp, %r113}, %fd94;
	}
	and.b32  	%r114, %r113, 2146435072;
	setp.eq.s32 	%p54, %r114, 2146435072;
	setp.eq.f64 	%p55, %fd86, 0d7FF0000000000000;
	selp.b32 	%r115, %r107, %r3, %p52;
	mov.b64 	%fd95, {%r103, %r115};
	selp.f64 	%fd96, %fd95, %fd93, %p54;
	selp.f64 	%fd97, %fd96, %fd93, %p55;
	setp.eq.f64 	%p56, %fd85, 0d3FF0000000000000;
	selp.f64 	%fd98, 0d3FF0000000000000, %fd97, %p56;
	add.f64 	%fd3, %fd83, %fd98;
	setp.eq.s64 	%p57, %rd94, 0;
	@%p57 bra 	$L__BB0_27;
	sqrt.rn.f64 	%fd99, %fd3;
	cvt.rn.f32.f64 	%f9, %fd99;
	setp.geu.f32 	%p58, %f11, %f9;
	@%p58 bra 	$L__BB0_28;
	ld.global.v2.u32 	{%r121, %r120}, [%rd38+8];
	ld.global.u32 	%r119, [%rd38+16];
	mov.u64 	%rd89, %rd39;
	bra.uni 	$L__BB0_28;
$L__BB0_27:
	ld.global.u64 	%rd89, [%rd37];
	ld.global.v2.u32 	{%r121, %r120}, [%rd37+8];
	ld.global.u32 	%r119, [%rd37+16];
$L__BB0_28:
	st.global.u64 	[%rd2], %rd89;
	st.global.v2.u32 	[%rd2+8], {%r121, %r120};
	st.global.u32 	[%rd2+16], %r119;
$L__BB0_29:
	ret;

}
.func  (.param .b64 func_retval0) __internal_accurate_pow(
	.param .b64 __internal_accurate_pow_param_0
)
{
	.reg .pred 	%p<8>;
	.reg .b32 	%r<49>;
	.reg .b32 	%f<3>;
	.reg .b64 	%fd<109>;

	ld.param.f64 	%fd10, [__internal_accurate_pow_param_0];
	{
	.reg .b32 %temp; 
	mov.b64 	{%temp, %r46}, %fd10;
	}
	{
	.reg .b32 %temp; 
	mov.b64 	{%r45, %temp}, %fd10;
	}
	shr.u32 	%r47, %r46, 20;
	setp.gt.u32 	%p1, %r46, 1048575;
	@%p1 bra 	$L__BB1_2;
	mul.f64 	%fd11, %fd10, 0d4350000000000000;
	{
	.reg .b32 %temp; 
	mov.b64 	{%temp, %r46}, %fd11;
	}
	{
	.reg .b32 %temp; 
	mov.b64 	{%r45, %temp}, %fd11;
	}
	shr.u32 	%r16, %r46, 20;
	add.s32 	%r47, %r16, -54;
$L__BB1_2:
	add.s32 	%r48, %r47, -1023;
	and.b32  	%r17, %r46, -2146435073;
	or.b32  	%r18, %r17, 1072693248;
	mov.b64 	%fd107, {%r45, %r18};
	setp.lt.u32 	%p2, %r18, 1073127583;
	@%p2 bra 	$L__BB1_4;
	{
	.reg .b32 %temp; 
	mov.b64 	{%r19, %temp}, %fd107;
	}
	{
	.reg .b32 %temp; 
	mov.b64 	{%temp, %r20}, %fd107;
	}
	add.s32 	%r21, %r20, -1048576;
	mov.b64 	%fd107, {%r19, %r21};
	add.s32 	%r48, %r47, -1022;
$L__BB1_4:
	add.f64 	%fd12, %fd107, 0dBFF0000000000000;
	add.f64 	%fd13, %fd107, 0d3FF0000000000000;
	rcp.approx.ftz.f64 	%fd14, %fd13;
	neg.f64 	%fd15, %fd13;
	fma.rn.f64 	%fd16, %fd15, %fd14, 0d3FF0000000000000;
	fma.rn.f64 	%fd17, %fd16, %fd16, %fd16;
	fma.rn.f64 	%fd18, %fd17, %fd14, %fd14;
	mul.f64 	%fd19, %fd12, %fd18;
	fma.rn.f64 	%fd20, %fd12, %fd18, %fd19;
	mul.f64 	%fd21, %fd20, %fd20;
	fma.rn.f64 	%fd22, %fd21, 0d3EB0F5FF7D2CAFE2, 0d3ED0F5D241AD3B5A;
	fma.rn.f64 	%fd23, %fd22, %fd21, 0d3EF3B20A75488A3F;
	fma.rn.f64 	%fd24, %fd23, %fd21, 0d3F1745CDE4FAECD5;
	fma.rn.f64 	%fd25, %fd24, %fd21, 0d3F3C71C7258A578B;
	fma.rn.f64 	%fd26, %fd25, %fd21, 0d3F6249249242B910;
	fma.rn.f64 	%fd27, %fd26, %fd21, 0d3F89999999999DFB;
	sub.f64 	%fd28, %fd12, %fd20;
	add.f64 	%fd29, %fd28, %fd28;
	neg.f64 	%fd30, %fd20;
	fma.rn.f64 	%fd31, %fd30, %fd12, %fd29;
	mul.f64 	%fd32, %fd18, %fd31;
	fma.rn.f64 	%fd33, %fd21, %fd27, 0d3FB5555555555555;
	mov.f64 	%fd34, 0d3FB5555555555555;
	sub.f64 	%fd35, %fd34, %fd33;
	fma.rn.f64 	%fd36, %fd21, %fd27, %fd35;
	add.f64 	%fd37, %fd36, 0dBC46A4CB00B9E7B0;
	add.f64 	%fd38, %fd33, %fd37;
	sub.f64 	%fd39, %fd33, %fd38;
	add.f64 	%fd40, %fd37, %fd39;
	mul.rn.f64 	%fd41, %fd20, %fd20;
	neg.f64 	%fd42, %fd41;
	fma.rn.f64 	%fd43, %fd20, %fd20, %fd42;
	{
	.reg .b32 %temp; 
	mov.b64 	{%r22, %temp}, %fd32;
	}
	{
	.reg .b32 %temp; 
	mov.b64 	{%temp, %r23}, %fd32;
	}
	add.s32 	%r24, %r23, 1048576;
	mov.b64 	%fd44, {%r22, %r24};
	fma.rn.f64 	%fd45, %fd20, %fd44, %fd43;
	mul.rn.f64 	%fd46, %fd41, %fd20;
	neg.f64 	%fd47, %fd46;
	fma.rn.f64 	%fd48, %fd41, %fd20, %fd47;
	fma.rn.f64 	%fd49, %fd41, %fd32, %fd48;
	fma.rn.f64 	%fd50, %fd45, %fd20, %fd49;
	mul.rn.f64 	%fd51, %fd38, %fd46;
	neg.f64 	%fd52, %fd51;
	fma.rn.f64 	%fd53, %fd38, %fd46, %fd52;
	fma.rn.f64 	%fd54, %fd38, %fd50, %fd53;
	fma.rn.f64 	%fd55, %fd40, %fd46, %fd54;
	add.f64 	%fd56, %fd51, %fd55;
	sub.f64 	%fd57, %fd51, %fd56;
	add.f64 	%fd58, %fd55, %fd57;
	add.f64 	%fd59, %fd20, %fd56;
	sub.f64 	%fd60, %fd20, %fd59;
	add.f64 	%fd61, %fd56, %fd60;
	add.f64 	%fd62, %fd58, %fd61;
	add.f64 	%fd63, %fd32, %fd62;
	add.f64 	%fd64, %fd59, %fd63;
	sub.f64 	%fd65, %fd59, %fd64;
	add.f64 	%fd66, %fd63, %fd65;
	xor.b32  	%r25, %r48, -2147483648;
	mov.b32 	%r26, 1127219200;
	mov.b64 	%fd67, {%r25, %r26};
	mov.b32 	%r27, -2147483648;
	mov.b64 	%fd68, {%r27, %r26};
	sub.f64 	%fd69, %fd67, %fd68;
	fma.rn.f64 	%fd70, %fd69, 0d3FE62E42FEFA39EF, %fd64;
	fma.rn.f64 	%fd71, %fd69, 0dBFE62E42FEFA39EF, %fd70;
	sub.f64 	%fd72, %fd71, %fd64;
	sub.f64 	%fd73, %fd66, %fd72;
	fma.rn.f64 	%fd74, %fd69, 0d3C7ABC9E3B39803F, %fd73;
	add.f64 	%fd75, %fd70, %fd74;
	sub.f64 	%fd76, %fd70, %fd75;
	add.f64 	%fd77, %fd74, %fd76;
	mov.f64 	%fd78, 0d4000000000000000;
	{
	.reg .b32 %temp; 
	mov.b64 	{%temp, %r28}, %fd78;
	}
	{
	.reg .b32 %temp; 
	mov.b64 	{%r29, %temp}, %fd78;
	}
	shl.b32 	%r30, %r28, 1;
	setp.gt.u32 	%p3, %r30, -33554433;
	and.b32  	%r31, %r28, -15728641;
	selp.b32 	%r32, %r31, %r28, %p3;
	mov.b64 	%fd79, {%r29, %r32};
	mul.rn.f64 	%fd80, %fd75, %fd79;
	neg.f64 	%fd81, %fd80;
	fma.rn.f64 	%fd82, %fd75, %fd79, %fd81;
	fma.rn.f64 	%fd83, %fd77, %fd79, %fd82;
	add.f64 	%fd4, %fd80, %fd83;
	sub.f64 	%fd84, %fd80, %fd4;
	add.f64 	%fd5, %fd83, %fd84;
	fma.rn.f64 	%fd85, %fd4, 0d3FF71547652B82FE, 0d4338000000000000;
	{
	.reg .b32 %temp; 
	mov.b64 	{%r13, %temp}, %fd85;
	}
	mov.f64 	%fd86, 0dC338000000000000;
	add.rn.f64 	%fd87, %fd85, %fd86;
	fma.rn.f64 	%fd88, %fd87, 0dBFE62E42FEFA39EF, %fd4;
	fma.rn.f64 	%fd89, %fd87, 0dBC7ABC9E3B39803F, %fd88;
	fma.rn.f64 	%fd90, %fd89, 0d3E5ADE1569CE2BDF, 0d3E928AF3FCA213EA;
	fma.rn.f64 	%fd91, %fd90, %fd89, 0d3EC71DEE62401315;
	fma.rn.f64 	%fd92, %fd91, %fd89, 0d3EFA01997C89EB71;
	fma.rn.f64 	%fd93, %fd92, %fd89, 0d3F2A01A014761F65;
	fma.rn.f64 	%fd94, %fd93, %fd89, 0d3F56C16C1852B7AF;
	fma.rn.f64 	%fd95, %fd94, %fd89, 0d3F81111111122322;
	fma.rn.f64 	%fd96, %fd95, %fd89, 0d3FA55555555502A1;
	fma.rn.f64 	%fd97, %fd96, %fd89, 0d3FC5555555555511;
	fma.rn.f64 	%fd98, %fd97, %fd89, 0d3FE000000000000B;
	fma.rn.f64 	%fd99, %fd98, %fd89, 0d3FF0000000000000;
	fma.rn.f64 	%fd100, %fd99, %fd89, 0d3FF0000000000000;
	{
	.reg .b32 %temp; 
	mov.b64 	{%r14, %temp}, %fd100;
	}
	{
	.reg .b32 %temp; 
	mov.b64 	{%temp, %r15}, %fd100;
	}
	shl.b32 	%r33, %r13, 20;
	add.s32 	%r34, %r33, %r15;
	mov.b64 	%fd108, {%r14, %r34};
	{
	.reg .b32 %temp; 
	mov.b64 	{%temp, %r35}, %fd4;
	}
	mov.b32 	%f2, %r35;
	abs.f32 	%f1, %f2;
	setp.lt.f32 	%p4, %f1, 0f4086232B;
	@%p4 bra 	$L__BB1_7;
	setp.lt.f64 	%p5, %fd4, 0d0000000000000000;
	add.f64 	%fd101, %fd4, 0d7FF0000000000000;
	selp.f64 	%fd108, 0d0000000000000000, %fd101, %p5;
	setp.geu.f32 	%p6, %f1, 0f40874800;
	@%p6 bra 	$L__BB1_7;
	shr.u32 	%r36, %r13, 31;
	add.s32 	%r37, %r13, %r36;
	shr.s32 	%r38, %r37, 1;
	shl.b32 	%r39, %r38, 20;
	add.s32 	%r40, %r15, %r39;
	mov.b64 	%fd102, {%r14, %r40};
	sub.s32 	%r41, %r13, %r38;
	shl.b32 	%r42, %r41, 20;
	add.s32 	%r43, %r42, 1072693248;
	mov.b32 	%r44, 0;
	mov.b64 	%fd103, {%r44, %r43};
	mul.f64 	%fd108, %fd103, %fd102;
$L__BB1_7:
	abs.f64 	%fd104, %fd108;
	setp.eq.f64 	%p7, %fd104, 0d7FF0000000000000;
	fma.rn.f64 	%fd105, %fd108, %fd5, %fd108;
	selp.f64 	%fd106, %fd108, %fd105, %p7;
	st.param.f64 	[func_retval0], %fd106;
	ret;

}


// ===== COMPILED SASS (sm_100) =====

	.target	sm_100

	.elftype	@"ET_EXEC"


//--------------------- .note.nv.tkinfo           --------------------------
	.section	.note.nv.tkinfo,"",@"SHT_NOTE"
	.sectionflags	@"SHF_NOTE_NV_TKINFO"
	.tkinfo
        /*0018*/ 	.word	0x00000002
        /*0030*/ 	.string	""
        /*0030*/ 	.string	"ptxas"
        /*0030*/ 	.string	"Cuda compilation tools, release 13.0, V13.0.88"
        /*0030*/ 	.string	"Build cuda_13.0.r13.0/compiler.36424714_0"
        /*0030*/ 	.string	"-arch sm_100 -m 64 "



//--------------------- .note.nv.cuinfo           --------------------------
	.section	.note.nv.cuinfo,"",@"SHT_NOTE"
	.sectionflags	@"SHF_NOTE_NV_CUINFO"
        /*0018*/ 	.short	0x0002
        /*001a*/ 	.short	0x0064
        /*001c*/ 	.short	0x0082
	.zero		2


//--------------------- .nv.info                  --------------------------
	.section	.nv.info,"",@"SHT_CUDA_INFO"
	.align	4


	//----- nvinfo : EIATTR_REGCOUNT
	.align		4
        /*0000*/ 	.byte	0x04, 0x2f
        /*0002*/ 	.short	(.L_1 - .L_0)
	.align		4
.L_0:
        /*0004*/ 	.word	index@(_Z12cu_calc_distP7v_pointS0_ll)
        /*0008*/ 	.word	0x0000002c


	//----- nvinfo : EIATTR_FRAME_SIZE
	.align		4
.L_1:
        /*000c*/ 	.byte	0x04, 0x11
        /*000e*/ 	.short	(.L_3 - .L_2)
	.align		4
.L_2:
        /*0010*/ 	.word	index@($_Z12cu_calc_distP7v_pointS0_ll$__internal_accurate_pow)
        /*0014*/ 	.word	0x00000000


	//----- nvinfo : EIATTR_FRAME_SIZE
	.align		4
.L_3:
        /*0018*/ 	.byte	0x04, 0x11
        /*001a*/ 	.short	(.L_5 - .L_4)
	.align		4
.L_4:
        /*001c*/ 	.word	index@($__internal_1_$__cuda_sm20_dsqrt_rn_f64_mediumpath_v1)
        /*0020*/ 	.word	0x00000000


	//----- nvinfo : EIATTR_FRAME_SIZE
	.align		4
.L_5:
        /*0024*/ 	.byte	0x04, 0x11
        /*0026*/ 	.short	(.L_7 - .L_6)
	.align		4
.L_6:
        /*0028*/ 	.word	index@($__internal_0_$__cuda_sm20_div_s64)
        /*002c*/ 	.word	0x00000000


	//----- nvinfo : EIATTR_FRAME_SIZE
	.align		4
.L_7:
        /*0030*/ 	.byte	0x04, 0x11
        /*0032*/ 	.short	(.L_9 - .L_8)
	.align		4
.L_8:
        /*0034*/ 	.word	index@(_Z12cu_calc_distP7v_pointS0_ll)
        /*0038*/ 	.word	0x00000000


	//----- nvinfo : EIATTR_MIN_STACK_SIZE
	.align		4
.L_9:
        /*003c*/ 	.byte	0x04, 0x12
        /*003e*/ 	.short	(.L_11 - .L_10)
	.align		4
.L_10:
        /*0040*/ 	.word	index@(_Z12cu_calc_distP7v_pointS0_ll)
        /*0044*/ 	.word	0x00000000
.L_11:


//--------------------- .nv.compat                --------------------------
	.section	.nv.compat,"",@"SHT_CUDA_COMPAT_INFO"
	.align	4
        /*0000*/ 	.byte	0x02, 0x09, 0x00, 0x00, 0x02, 0x02, 0x01, 0x00, 0x02, 0x05, 0x05, 0x00, 0x03, 0x07, 0x01, 0x01
        /*0010*/ 	.byte	0x02, 0x03, 0x00, 0x00, 0x02, 0x06, 0x01, 0x00, 0x04, 0x0b, 0x08, 0x00, 0x01, 0x00, 0x00, 0x00
        /*0020*/ 	.byte	0x00, 0x00, 0x00, 0x00


//--------------------- .nv.info._Z12cu_calc_distP7v_pointS0_ll --------------------------
	.section	.nv.info._Z12cu_calc_distP7v_pointS0_ll,"",@"SHT_CUDA_INFO"
	.sectionflags	@""
	.align	4


	//----- nvinfo : EIATTR_CUDA_API_VERSION
	.align		4
        /*0000*/ 	.byte	0x04, 0x37
        /*0002*/ 	.short	(.L_13 - .L_12)
.L_12:
        /*0004*/ 	.word	0x00000082


	//----- nvinfo : EIATTR_KPARAM_INFO
	.align		4
.L_13:
        /*0008*/ 	.byte	0x04, 0x17
        /*000a*/ 	.short	(.L_15 - .L_14)
.L_14:
        /*000c*/ 	.word	0x00000000
        /*0010*/ 	.short	0x0003
        /*0012*/ 	.short	0x0018
        /*0014*/ 	.byte	0x00, 0xf0, 0x21, 0x00


	//----- nvinfo : EIATTR_KPARAM_INFO
	.align		4
.L_15:
        /*0018*/ 	.byte	0x04, 0x17
        /*001a*/ 	.short	(.L_17 - .L_16)
.L_16:
        /*001c*/ 	.word	0x00000000
        /*0020*/ 	.short	0x0002
        /*0022*/ 	.short	0x0010
        /*0024*/ 	.byte	0x00, 0xf0, 0x21, 0x00


	//----- nvinfo : EIATTR_KPARAM_INFO
	.align		4
.L_17:
        /*0028*/ 	.byte	0x04, 0x17
        /*002a*/ 	.short	(.L_19 - .L_18)
.L_18:
        /*002c*/ 	.word	0x00000000
        /*0030*/ 	.short	0x0001
        /*0032*/ 	.short	0x0008
        /*0034*/ 	.byte	0x00, 0xf5, 0x21, 0x00


	//----- nvinfo : EIATTR_KPARAM_INFO
	.align		4
.L_19:
        /*0038*/ 	.byte	0x04, 0x17
        /*003a*/ 	.short	(.L_21 - .L_20)
.L_20:
        /*003c*/ 	.word	0x00000000
        /*0040*/ 	.short	0x0000
        /*0042*/ 	.short	0x0000
        /*0044*/ 	.byte	0x00, 0xf5, 0x21, 0x00


	//----- nvinfo : EIATTR_SPARSE_MMA_MASK
	.align		4
.L_21:
        /*0048*/ 	.byte	0x03, 0x50
        /*004a*/ 	.short	0x0000


	//----- nvinfo : EIATTR_MAXREG_COUNT
	.align		4
        /*004c*/ 	.byte	0x03, 0x1b
        /*004e*/ 	.short	0x00ff


	//----- nvinfo : EIATTR_MERCURY_ISA_VERSION
	.align		4
        /*0050*/ 	.byte	0x03, 0x5f
        /*0052*/ 	.short	0x0101


	//----- nvinfo : EIATTR_VRC_CTA_INIT_COUNT
	.align		4
        /*0054*/ 	.byte	0x02, 0x4a
	.zero		1
	.zero		1


	//----- nvinfo : EIATTR_EXIT_INSTR_OFFSETS
	.align		4
        /*0058*/ 	.byte	0x04, 0x1c
        /*005a*/ 	.short	(.L_23 - .L_22)


	//   ....[0]....
.L_22:
        /*005c*/ 	.word	0x000000c0


	//   ....[1]....
        /*0060*/ 	.word	0x00001d20


	//----- nvinfo : EIATTR_CRS_STACK_SIZE
	.align		4
.L_23:
        /*0064*/ 	.byte	0x04, 0x1e
        /*0066*/ 	.short	(.L_25 - .L_24)
.L_24:
        /*0068*/ 	.word	0x00000000


	//----- nvinfo : EIATTR_CBANK_PARAM_SIZE
	.align		4
.L_25:
        /*006c*/ 	.byte	0x03, 0x19
        /*006e*/ 	.short	0x0020


	//----- nvinfo : EIATTR_PARAM_CBANK
	.align		4
        /*0070*/ 	.byte	0x04, 0x0a
        /*0072*/ 	.short	(.L_27 - .L_26)
	.align		4
.L_26:
        /*0074*/ 	.word	index@(.nv.constant0._Z12cu_calc_distP7v_pointS0_ll)
        /*0078*/ 	.short	0x0380
        /*007a*/ 	.short	0x0020


	//----- nvinfo : EIATTR_SW_WAR
	.align		4
.L_27:
        /*007c*/ 	.byte	0x04, 0x36
        /*007e*/ 	.short	(.L_29 - .L_28)
.L_28:
        /*0080*/ 	.word	0x00000008
.L_29:


//--------------------- .nv.callgraph             --------------------------
	.section	.nv.callgraph,"",@"SHT_CUDA_CALLGRAPH"
	.align	4
	.sectionentsize	8
	.align		4
        /*0000*/ 	.word	0x00000000
	.align		4
        /*0004*/ 	.word	0xffffffff
	.align		4
        /*0008*/ 	.word	0x00000000
	.align		4
        /*000c*/ 	.word	0xfffffffe
	.align		4
        /*0010*/ 	.word	0x00000000
	.align		4
        /*0014*/ 	.word	0xfffffffd
	.align		4
        /*0018*/ 	.word	0x00000000
	.align		4
        /*001c*/ 	.word	0xfffffffc


//--------------------- .text._Z12cu_calc_distP7v_pointS0_ll --------------------------
	.section	.text._Z12cu_calc_distP7v_pointS0_ll,"ax",@progbits
	.align	128
        .global         _Z12cu_calc_distP7v_pointS0_ll
        .type           _Z12cu_calc_distP7v_pointS0_ll,@function
        .size           _Z12cu_calc_distP7v_pointS0_ll,(.L_x_39 - _Z12cu_calc_distP7v_pointS0_ll)
        .other          _Z12cu_calc_distP7v_pointS0_ll,@"STO_CUDA_ENTRY STV_DEFAULT"
_Z12cu_calc_distP7v_pointS0_ll:
.text._Z12cu_calc_distP7v_pointS0_ll:
[----:B------:R-:W-:Y:S01]  /*0000*/  LDC R1, c[0x0][0x37c] ;  /* 0x0000df00ff017b82 */ /* 0x000fe20000000800 */
[----:B------:R-:W0:Y:S01]  /*0010*/  S2R R3, SR_CTAID.X ;  /* 0x0000000000037919 */ /* 0x000e220000002500 */
[----:B------:R-:W1:Y:S01]  /*0020*/  LDCU.64 UR10, c[0x0][0x390] ;  /* 0x00007200ff0a77ac */ /* 0x000e620008000a00 */
[----:B------:R-:W0:Y:S01]  /*0030*/  S2R R0, SR_TID.X ;  /* 0x0000000000007919 */ /* 0x000e220000002100 */
[----:B-1----:R-:W-:Y:S02]  /*0040*/  UIMAD UR4, UR11, UR10, URZ ;  /* 0x0000000a0b0472a4 */ /* 0x002fe4000f8e02ff */
[----:B------:R-:W-:Y:S02]  /*0050*/  UIMAD.WIDE.U32 UR6, UR10, UR10, URZ ;  /* 0x0000000a0a0672a5 */ /* 0x000fe4000f8e00ff */
[----:B------:R-:W-:-:S04]  /*0060*/  UIMAD UR4, UR10, UR11, UR4 ;  /* 0x0000000b0a0472a4 */ /* 0x000fc8000f8e0204 */
[----:B------:R-:W-:Y:S01]  /*0070*/  UIADD3 UR4, UPT, UPT, UR7, UR4, URZ ;  /* 0x0000000407047290 */ /* 0x000fe2000fffe0ff */
[----:B0-----:R-:W-:-:S05]  /*0080*/  IMAD R3, R3, 0x18, R0 ;  /* 0x0000001803037824 */ /* 0x001fca00078e0200 */
[----:B------:R-:W-:Y:S01]  /*0090*/  IMAD.U32 R0, RZ, RZ, UR4 ;  /* 0x00000004ff007e24 */ /* 0x000fe2000f8e00ff */
[----:B------:R-:W-:-:S04]  /*00a0*/  ISETP.LT.U32.AND P0, PT, R3, UR6, PT ;  /* 0x0000000603007c0c */ /* 0x000fc8000bf01070 */
[----:B------:R-:W-:-:S13]  /*00b0*/  ISETP.GT.U32.AND.EX P0, PT, R0, RZ, PT, P0 ;  /* 0x000000ff0000720c */ /* 0x000fda0003f04100 */
[----:B------:R-:W-:Y:S05]  /*00c0*/  @!P0 EXIT ;  /* 0x000000000000894d */ /* 0x000fea0003800000 */
[----:B------:R-:W0:Y:S01]  /*00d0*/  LDC.64 R16, c[0x0][0x380] ;  /* 0x0000e000ff107b82 */ /* 0x000e220000000a00 */
[----:B------:R-:W1:Y:S01]  /*00e0*/  LDCU.64 UR12, c[0x0][0x358] ;  /* 0x00006b00ff0c77ac */ /* 0x000e620008000a00 */
[----:B------:R-:W-:Y:S01]  /*00f0*/  UMOV UR4, URZ ;  /* 0x000000ff00047c82 */ /* 0x000fe20008000000 */
[----:B------:R-:W2:Y:S01]  /*0100*/  LDCU.64 UR14, c[0x0][0x390] ;  /* 0x00007200ff0e77ac */ /* 0x000ea20008000a00 */
[----:B0-----:R-:W-:-:S04]  /*0110*/  IMAD.WIDE.U32 R16, R3, 0x18, R16 ;  /* 0x0000001803107825 */ /* 0x001fc800078e0010 */
[----:B------:R-:W-:-:S05]  /*0120*/  VIADD R17, R17, UR4 ;  /* 0x0000000411117c36 */ /* 0x000fca0008000000 */
[----:B-1----:R-:W3:Y:S01]  /*0130*/  LDG.E.64 R2, desc[UR12][R16.64] ;  /* 0x0000000c10027981 */ /* 0x002ee2000c1e1b00 */
[----:B------:R-:W-:Y:S01]  /*0140*/  BSSY.RECONVERGENT B0, `(.L_x_0) ;  /* 0x0000027000007945 */ /* 0x000fe20003800200 */
[----:B---3--:R-:W-:-:S04]  /*0150*/  LOP3.LUT R0, R3, UR11, RZ, 0xfc, !PT ;  /* 0x0000000b03007c12 */ /* 0x008fc8000f8efcff */
[----:B------:R-:W-:-:S13]  /*0160*/  ISETP.NE.U32.AND P0, PT, R0, RZ, PT ;  /* 0x000000ff0000720c */ /* 0x000fda0003f05070 */
[----:B--2---:R-:W-:Y:S05]  /*0170*/  @P0 BRA `(.L_x_1) ;  /* 0x00000000005c0947 */ /* 0x004fea0003800000 */
[----:B------:R-:W0:Y:S01]  /*0180*/  I2F.U32.RP R0, UR10 ;  /* 0x0000000a00007d06 */ /* 0x000e220008209000 */
[----:B------:R-:W-:Y:S01]  /*0190*/  ISETP.NE.U32.AND P2, PT, RZ, UR10, PT ;  /* 0x0000000aff007c0c */ /* 0x000fe2000bf45070 */
[----:B------:R-:W-:-:S06]  /*01a0*/  IMAD.MOV.U32 R13, RZ, RZ, RZ ;  /* 0x000000ffff0d7224 */ /* 0x000fcc00078e00ff */
[----:B0-----:R-:W0:Y:S02]  /*01b0*/  MUFU.RCP R0, R0 ;  /* 0x0000000000007308 */ /* 0x001e240000001000 */
[----:B0-----:R-:W-:-:S06]  /*01c0*/  VIADD R4, R0, 0xffffffe ;  /* 0x0ffffffe00047836 */ /* 0x001fcc0000000000 */
[----:B------:R0:W1:Y:S02]  /*01d0*/  F2I.FTZ.U32.TRUNC.NTZ R5, R4 ;  /* 0x0000000400057305 */ /* 0x000064000021f000 */
[----:B0-----:R-:W-:Y:S02]  /*01e0*/  HFMA2 R4, -RZ, RZ, 0, 0 ;  /* 0x00000000ff047431 */ /* 0x001fe400000001ff */
[----:B-1----:R-:W-:-:S04]  /*01f0*/  IMAD.MOV R3, RZ, RZ, -R5 ;  /* 0x000000ffff037224 */ /* 0x002fc800078e0a05 */
[----:B------:R-:W-:-:S04]  /*0200*/  IMAD R3, R3, UR10, RZ ;  /* 0x0000000a03037c24 */ /* 0x000fc8000f8e02ff */
[----:B------:R-:W-:-:S06]  /*0210*/  IMAD.HI.U32 R5, R5, R3, R4 ;  /* 0x0000000305057227 */ /* 0x000fcc00078e0004 */
[----:B------:R-:W-:-:S04]  /*0220*/  IMAD.HI.U32 R4, R5, R2, RZ ;  /* 0x0000000205047227 */ /* 0x000fc800078e00ff */
[----:B------:R-:W-:Y:S02]  /*0230*/  IMAD.MOV R3, RZ, RZ, -R4 ;  /* 0x000000ffff037224 */ /* 0x000fe400078e0a04 */
[----:B------:R-:W-:Y:S02]  /*0240*/  IMAD.MOV.U32 R5, RZ, RZ, RZ ;  /* 0x000000ffff057224 */ /* 0x000fe400078e00ff */
[----:B------:R-:W-:-:S05]  /*0250*/  IMAD R3, R3, UR10, R2 ;  /* 0x0000000a03037c24 */ /* 0x000fca000f8e0202 */
[----:B------:R-:W-:-:S13]  /*0260*/  ISETP.GE.U32.AND P0, PT, R3, UR10, PT ;  /* 0x0000000a03007c0c */ /* 0x000fda000bf06070 */
[----:B------:R-:W-:Y:S02]  /*0270*/  @P0 VIADD R3, R3, -UR10 ;  /* 0x8000000a03030c36 */ /* 0x000fe40008000000 */
[----:B------:R-:W-:-:S03]  /*0280*/  @P0 VIADD R4, R4, 0x1 ;  /* 0x0000000104040836 */ /* 0x000fc60000000000 */
[----:B------:R-:W-:-:S13]  /*0290*/  ISETP.GE.U32.AND P1, PT, R3, UR10, PT ;  /* 0x0000000a03007c0c */ /* 0x000fda000bf26070 */
[----:B------:R-:W-:Y:S01]  /*02a0*/  @P1 VIADD R4, R4, 0x1 ;  /* 0x0000000104041836 */ /* 0x000fe20000000000 */
[----:B------:R-:W-:-:S04]  /*02b0*/  @!P2 LOP3.LUT R4, RZ, UR10, RZ, 0x33, !PT ;  /* 0x0000000aff04ac12 */ /* 0x000fc8000f8e33ff */
[----:B------:R-:W-:-:S05]  /*02c0*/  IADD3 R3, PT, PT, -R4, RZ, RZ ;  /* 0x000000ff04037210 */ /* 0x000fca0007ffe1ff */
[----:B------:R-:W-:Y:S01]  /*02d0*/  IMAD R12, R3, UR10, R2 ;  /* 0x0000000a030c7c24 */ /* 0x000fe2000f8e0202 */
[----:B------:R-:W-:Y:S06]  /*02e0*/  BRA `(.L_x_2) ;  /* 0x0000000000307947 */ /* 0x000fec0003800000 */
.L_x_1:
[----:B------:R-:W-:Y:S01]  /*02f0*/  IMAD.MOV.U32 R4, RZ, RZ, R2 ;  /* 0x000000ffff047224 */ /* 0x000fe200078e0002 */
[----:B------:R-:W-:Y:S01]  /*0300*/  MOV R0, 0x330 ;  /* 0x0000033000007802 */ /* 0x000fe20000000f00 */
[----:B------:R-:W-:-:S07]  /*0310*/  IMAD.MOV.U32 R5, RZ, RZ, R3 ;  /* 0x000000ffff057224 */ /* 0x000fce00078e0003 */
[----:B------:R-:W-:Y:S05]  /*0320*/  CALL.REL.NOINC `($__internal_0_$__cuda_sm20_div_s64) ;  /* 0x0000001800807944 */ /* 0x000fea0003c00000 */
[----:B------:R-:W0:Y:S01]  /*0330*/  LDCU.64 UR4, c[0x0][0x390] ;  /* 0x00007200ff0477ac */ /* 0x000e220008000a00 */
[----:B------:R-:W-:-:S04]  /*0340*/  IADD3 R13, P0, PT, RZ, -R4, RZ ;  /* 0x80000004ff0d7210 */ /* 0x000fc80007f1e0ff */
[----:B------:R-:W-:-:S05]  /*0350*/  IADD3.X R0, PT, PT, RZ, ~R5, RZ, P0, !PT ;  /* 0x80000005ff007210 */ /* 0x000fca00007fe4ff */
[----:B0-----:R-:W-:Y:S02]  /*0360*/  IMAD R0, R0, UR4, RZ ;  /* 0x0000000400007c24 */ /* 0x001fe4000f8e02ff */
[----:B------:R-:W-:-:S04]  /*0370*/  IMAD.WIDE.U32 R2, R13, UR4, R2 ;  /* 0x000000040d027c25 */ /* 0x000fc8000f8e0002 */
[----:B------:R-:W-:Y:S02]  /*0380*/  IMAD R13, R13, UR5, R0 ;  /* 0x000000050d0d7c24 */ /* 0x000fe4000f8e0200 */
[----:B------:R-:W-:Y:S02]  /*0390*/  IMAD.MOV.U32 R12, RZ, RZ, R2 ;  /* 0x000000ffff0c7224 */ /* 0x000fe400078e0002 */
[----:B------:R-:W-:-:S07]  /*03a0*/  IMAD.IADD R13, R3, 0x1, R13 ;  /* 0x00000001030d7824 */ /* 0x000fce00078e020d */
.L_x_2:
[----:B------:R-:W-:Y:S05]  /*03b0*/  BSYNC.RECONVERGENT B0 ;  /* 0x0000000000007941 */ /* 0x000fea0003800200 */
.L_x_0:
[----:B------:R-:W0:Y:S02]  /*03c0*/  LDCU.64 UR6, c[0x0][0x398] ;  /* 0x00007300ff0677ac */ /* 0x000e240008000a00 */
[----:B0-----:R-:W-:-:S04]  /*03d0*/  UISETP.GE.U32.AND UP0, UPT, UR6, 0x1, UPT ;  /* 0x000000010600788c */ /* 0x001fc8000bf06070 */
[----:B------:R-:W-:-:S09]  /*03e0*/  UISETP.GE.AND.EX UP0, UPT, UR7, URZ, UPT, UP0 ;  /* 0x000000ff0700728c */ /* 0x000fd2000bf06300 */
[----:B------:R-:W-:Y:S05]  /*03f0*/  BRA.U !UP0, `(.L_x_3) ;  /* 0x00000019083c7547 */ /* 0x000fea000b800000 */
[----:B------:R-:W-:Y:S01]  /*0400*/  UISETP.NE.U32.AND UP0, UPT, UR6, 0x1, UPT ;  /* 0x000000010600788c */ /* 0x000fe2000bf05070 */
[----:B------:R0:W1:Y:S01]  /*0410*/  I2F.F64.S64 R14, R4 ;  /* 0x00000004000e7312 */ /* 0x0000620000301c00 */
[----:B------:R-:W-:Y:S01]  /*0420*/  UMOV UR5, URZ ;  /* 0x000000ff00057c82 */ /* 0x000fe20008000000 */
[----:B------:R-:W-:Y:S01]  /*0430*/  UMOV UR4, URZ ;  /* 0x000000ff00047c82 */ /* 0x000fe20008000000 */
[----:B------:R-:W-:-:S05]  /*0440*/  UISETP.NE.AND.EX UP0, UPT, UR7, URZ, UPT, UP0 ;  /* 0x000000ff0700728c */ /* 0x000fca000bf05300 */
[----:B------:R-:W2:Y:S04]  /*0450*/  I2F.F64.S64 R12, R12 ;  /* 0x0000000c000c7312 */ /* 0x000ea80000301c00 */
[----:B0-----:R-:W-:Y:S05]  /*0460*/  BRA.U !UP0, `(.L_x_4) ;  /* 0x0000001108007547 */ /* 0x001fea000b800000 */
[----:B------:R-:W-:Y:S02]  /*0470*/  ULOP3.LUT UR5, UR6, 0xfffffffe, URZ, 0xc0, !UPT ;  /* 0xfffffffe06057892 */ /* 0x000fe4000f8ec0ff */
[----:B------:R-:W-:Y:S01]  /*0480*/  ULOP3.LUT UR4, UR7, 0x7fffffff, URZ, 0xc0, !UPT ;  /* 0x7fffffff07047892 */ /* 0x000fe2000f8ec0ff */
[----:B------:R-:W0:Y:S01]  /*0490*/  LDCU UR22, c[0x0][0x394] ;  /* 0x00007280ff1677ac */ /* 0x000e220008000800 */
[----:B------:R-:W3:Y:S01]  /*04a0*/  LDCU UR23, c[0x0][0x390] ;  /* 0x00007200ff1777ac */ /* 0x000ee20008000800 */
[----:B------:R-:W4:Y:S01]  /*04b0*/  LDCU.64 UR16, c[0x0][0x390] ;  /* 0x00007200ff1077ac */ /* 0x000f220008000a00 */
[----:B------:R-:W0:Y:S01]  /*04c0*/  LDCU.64 UR18, c[0x0][0x388] ;  /* 0x00007100ff1277ac */ /* 0x000e220008000a00 */
[----:B------:R-:W-:Y:S01]  /*04d0*/  UMOV UR6, URZ ;  /* 0x000000ff00067c82 */ /* 0x000fe20008000000 */
[----:B------:R-:W-:Y:S01]  /*04e0*/  UMOV UR7, URZ ;  /* 0x000000ff00077c82 */ /* 0x000fe20008000000 */
[----:B------:R-:W-:Y:S01]  /*04f0*/  UMOV UR10, UR5 ;  /* 0x00000005000a7c82 */ /* 0x000fe20008000000 */
[----:B------:R-:W-:-:S05]  /*0500*/  UMOV UR11, UR4 ;  /* 0x00000004000b7c82 */ /* 0x000fca0008000000 */
.L_x_22:
[----:B0-----:R-:W-:-:S04]  /*0510*/  UIADD3 UR8, UP0, UPT, UR6, UR18, URZ ;  /* 0x0000001206087290 */ /* 0x001fc8000ff1e0ff */
[----:B------:R-:W-:Y:S02]  /*0520*/  UIADD3.X UR9, UPT, UPT, UR7, UR19, URZ, UP0, !UPT ;  /* 0x0000001307097290 */ /* 0x000fe400087fe4ff */
[----:B------:R-:W-:-:S04]  /*0530*/  IMAD.U32 R10, RZ, RZ, UR8 ;  /* 0x00000008ff0a7e24 */ /* 0x000fc8000f8e00ff */
[----:B------:R-:W-:-:S05]  /*0540*/  IMAD.U32 R11, RZ, RZ, UR9 ;  /* 0x00000009ff0b7e24 */ /* 0x000fca000f8e00ff */
[----:B-----5:R-:W5:Y:S01]  /*0550*/  LDG.E.64 R34, desc[UR12][R10.64] ;  /* 0x0000000c0a227981 */ /* 0x020f62000c1e1b00 */
[----:B------:R-:W-:-:S04]  /*0560*/  UIADD3 UR10, UP0, UPT, UR10, -0x2, URZ ;  /* 0xfffffffe0a0a7890 */ /* 0x000fc8000ff1e0ff */
[----:B------:R-:W-:Y:S02]  /*0570*/  UIADD3.X UR11, UPT, UPT, UR11, -0x1, URZ, UP0, !UPT ;  /* 0xffffffff0b0b7890 */ /* 0x000fe400087fe4ff */
[----:B------:R-:W-:-:S04]  /*0580*/  UISETP.NE.U32.AND UP0, UPT, UR10, URZ, UPT ;  /* 0x000000ff0a00728c */ /* 0x000fc8000bf05070 */
[----:B------:R-:W-:Y:S01]  /*0590*/  UISETP.NE.AND.EX UP0, UPT, UR11, URZ, UPT, UP0 ;  /* 0x000000ff0b00728c */ /* 0x000fe2000bf05300 */
[----:B-----5:R-:W-:-:S04]  /*05a0*/  LOP3.LUT R0, R35, UR22, RZ, 0xfc, !PT ;  /* 0x0000001623007c12 */ /* 0x020fc8000f8efcff */
[----:B------:R-:W-:-:S13]  /*05b0*/  ISETP.NE.U32.AND P0, PT, R0, RZ, PT ;  /* 0x000000ff0000720c */ /* 0x000fda0003f05070 */
[----:B------:R-:W-:Y:S05]  /*05c0*/  @P0 BRA `(.L_x_5) ;  /* 0x00000000005c0947 */ /* 0x000fea0003800000 */
[----:B---3--:R-:W0:Y:S01]  /*05d0*/  I2F.U32.RP R18, UR23 ;  /* 0x0000001700127d06 */ /* 0x008e220008209000 */
[----:B------:R-:W-:Y:S01]  /*05e0*/  IMAD.MOV.U32 R4, RZ, RZ, RZ ;  /* 0x000000ffff047224 */ /* 0x000fe200078e00ff */
[----:B------:R-:W-:Y:S01]  /*05f0*/  ISETP.NE.U32.AND P2, PT, RZ, UR23, PT ;  /* 0x00000017ff007c0c */ /* 0x000fe2000bf45070 */
[----:B------:R-:W-:-:S05]  /*0600*/  IMAD.MOV.U32 R41, RZ, RZ, RZ ;  /* 0x000000ffff297224 */ /* 0x000fca00078e00ff */
[----:B0-----:R-:W0:Y:S02]  /*0610*/  MUFU.RCP R18, R18 ;  /* 0x0000001200127308 */ /* 0x001e240000001000 */
[----:B0-----:R-:W-:-:S06]  /*0620*/  IADD3 R19, PT, PT, R18, 0xffffffe, RZ ;  /* 0x0ffffffe12137810 */ /* 0x001fcc0007ffe0ff */
[----:B------:R-:W0:Y:S02]  /*0630*/  F2I.FTZ.U32.TRUNC.NTZ R5, R19 ;  /* 0x0000001300057305 */ /* 0x000e24000021f000 */
[----:B0-----:R-:W-:-:S04]  /*0640*/  IMAD.MOV R21, RZ, RZ, -R5 ;  /* 0x000000ffff157224 */ /* 0x001fc800078e0a05 */
[----:B------:R-:W-:-:S04]  /*0650*/  IMAD R21, R21, UR23, RZ ;  /* 0x0000001715157c24 */ /* 0x000fc8000f8e02ff */
[----:B------:R-:W-:-:S06]  /*0660*/  IMAD.HI.U32 R21, R5, R21, R4 ;  /* 0x0000001505157227 */ /* 0x000fcc00078e0004 */
[----:B------:R-:W-:-:S04]  /*0670*/  IMAD.HI.U32 R4, R21, R34, RZ ;  /* 0x0000002215047227 */ /* 0x000fc800078e00ff */
[----:B------:R-:W-:-:S04]  /*0680*/  IMAD.MOV R5, RZ, RZ, -R4 ;  /* 0x000000ffff057224 */ /* 0x000fc800078e0a04 */
[----:B------:R-:W-:-:S05]  /*0690*/  IMAD R0, R5, UR23, R34 ;  /* 0x0000001705007c24 */ /* 0x000fca000f8e0222 */
[----:B------:R-:W-:-:S13]  /*06a0*/  ISETP.GE.U32.AND P0, PT, R0, UR23, PT ;  /* 0x0000001700007c0c */ /* 0x000fda000bf06070 */
[----:B------:R-:W-:Y:S01]  /*06b0*/  @P0 VIADD R0, R0, -UR23 ;  /* 0x8000001700000c36 */ /* 0x000fe20008000000 */
[----:B------:R-:W-:-:S04]  /*06c0*/  @P0 IADD3 R4, PT, PT, R4, 0x1, RZ ;  /* 0x0000000104040810 */ /* 0x000fc80007ffe0ff */
[----:B------:R-:W-:-:S13]  /*06d0*/  ISETP.GE.U32.AND P1, PT, R0, UR23, PT ;  /* 0x0000001700007c0c */ /* 0x000fda000bf26070 */
[----:B------:R-:W-:Y:S01]  /*06e0*/  @P1 VIADD R4, R4, 0x1 ;  /* 0x0000000104041836 */ /* 0x000fe20000000000 */
[----:B------:R-:W-:-:S05]  /*06f0*/  @!P2 LOP3.LUT R4, RZ, UR23, RZ, 0x33, !PT ;  /* 0x00000017ff04ac12 */ /* 0x000fca000f8e33ff */
[----:B------:R-:W-:-:S04]  /*0700*/  IMAD.MOV R5, RZ, RZ, -R4 ;  /* 0x000000ffff057224 */ /* 0x000fc800078e0a04 */
[----:B------:R-:W-:Y:S02]  /*0710*/  IMAD R40, R5, UR23, R34 ;  /* 0x0000001705287c24 */ /* 0x000fe4000f8e0222 */
[----:B------:R-:W-:Y:S01]  /*0720*/  IMAD.MOV.U32 R5, RZ, RZ, RZ ;  /* 0x000000ffff057224 */ /* 0x000fe200078e00ff */
[----:B------:R-:W-:Y:S06]  /*0730*/  BRA `(.L_x_6) ;  /* 0x00000000002c7947 */ /* 0x000fec0003800000 */
.L_x_5:
[----:B------:R-:W-:Y:S01]  /*0740*/  MOV R4, R34 ;  /* 0x0000002200047202 */ /* 0x000fe20000000f00 */
[----:B------:R-:W-:Y:S01]  /*0750*/  IMAD.MOV.U32 R5, RZ, RZ, R35 ;  /* 0x000000ffff057224 */ /* 0x000fe200078e0023 */
[----:B------:R-:W-:-:S07]  /*0760*/  MOV R0, 0x780 ;  /* 0x0000078000007802 */ /* 0x000fce0000000f00 */
[----:B-1234-:R-:W-:Y:S05]  /*0770*/  CALL.REL.NOINC `($__internal_0_$__cuda_sm20_div_s64) ;  /* 0x00000014006c7944 */ /* 0x01efea0003c00000 */
[----:B------:R-:W-:-:S05]  /*0780*/  IADD3 R21, P0, PT, RZ, -R4, RZ ;  /* 0x80000004ff157210 */ /* 0x000fca0007f1e0ff */
[----:B------:R-:W-:Y:S02]  /*0790*/  IMAD.X R0, RZ, RZ, ~R5, P0 ;  /* 0x000000ffff007224 */ /* 0x000fe400000e0e05 */
[----:B------:R-:W-:-:S04]  /*07a0*/  IMAD.WIDE.U32 R18, R21, UR16, R34 ;  /* 0x0000001015127c25 */ /* 0x000fc8000f8e0022 */
[----:B------:R-:W-:Y:S02]  /*07b0*/  IMAD R0, R0, UR16, RZ ;  /* 0x0000001000007c24 */ /* 0x000fe4000f8e02ff */
[----:B------:R-:W-:Y:S02]  /*07c0*/  IMAD.MOV.U32 R40, RZ, RZ, R18 ;  /* 0x000000ffff287224 */ /* 0x000fe400078e0012 */
[----:B------:R-:W-:-:S04]  /*07d0*/  IMAD R21, R21, UR17, R0 ;  /* 0x0000001115157c24 */ /* 0x000fc8000f8e0200 */
[----:B------:R-:W-:-:S07]  /*07e0*/  IMAD.IADD R41, R21, 0x1, R19 ;  /* 0x0000000115297824 */ /* 0x000fce00078e0213 */
.L_x_6:
[----:B------:R-:W1:Y:S01]  /*07f0*/  I2F.F64.S64 R4, R4 ;  /* 0x0000000400047312 */ /* 0x000e620000301c00 */
[----:B------:R-:W-:Y:S01]  /*0800*/  BSSY.RECONVERGENT B0, `(.L_x_7) ;  /* 0x0000005000007945 */ /* 0x000fe20003800200 */
[----:B------:R-:W-:Y:S01]  /*0810*/  MOV R0, 0x850 ;  /* 0x0000085000007802 */ /* 0x000fe20000000f00 */
[----:B-1----:R-:W-:-:S08]  /*0820*/  DADD R36, -R14, R4 ;  /* 0x000000000e247229 */ /* 0x002fd00000000104 */
[----:B------:R-:W-:-:S11]  /*0830*/  DADD R24, -RZ, |R36| ;  /* 0x00000000ff187229 */ /* 0x000fd60000000524 */
[----:B--2-4-:R-:W-:Y:S05]  /*0840*/  CALL.REL.NOINC `($_Z12cu_calc_distP7v_pointS0_ll$__internal_accurate_pow) ;  /* 0x0000001c00287944 */ /* 0x014fea0003c00000 */
[----:B------:R-:W-:Y:S05]  /*0850*/  BSYNC.RECONVERGENT B0 ;  /* 0x0000000000007941 */ /* 0x000fea0003800200 */
.L_x_7:
[----:B------:R-:W0:Y:S01]  /*0860*/  I2F.F64.S64 R38, R40 ;  /* 0x0000002800267312 */ /* 0x000e220000301c00 */
[C---:B------:R-:W-:Y:S01]  /*0870*/  DADD R18, R36.reuse, 2 ;  /* 0x4000000024127429 */ /* 0x040fe20000000000 */
[----:B------:R-:W-:Y:S01]  /*0880*/  BSSY.RECONVERGENT B0, `(.L_x_8) ;  /* 0x0000010000007945 */ /* 0x000fe20003800200 */
[C---:B------:R-:W-:Y:S01]  /*0890*/  DSETP.NEU.AND P2, PT, |R36|.reuse, +INF , PT ;  /* 0x7ff000002400742a */ /* 0x040fe20003f4d200 */
[----:B------:R-:W-:Y:S01]  /*08a0*/  MOV R0, 0x980 ;  /* 0x0000098000007802 */ /* 0x000fe20000000f00 */
[----:B------:R-:W-:-:S06]  /*08b0*/  DSETP.NEU.AND P0, PT, R36, RZ, PT ;  /* 0x000000ff2400722a */ /* 0x000fcc0003f0d000 */
[----:B------:R-:W-:Y:S02]  /*08c0*/  LOP3.LUT R18, R19, 0x7ff00000, RZ, 0xc0, !PT ;  /* 0x7ff0000013127812 */ /* 0x000fe400078ec0ff */
[----:B------:R-:W-:Y:S01]  /*08d0*/  FSEL R5, R5, RZ, P0 ;  /* 0x000000ff05057208 */ /* 0x000fe20000000000 */
[----:B0-----:R-:W-:Y:S01]  /*08e0*/  DADD R38, -R12, R38 ;  /* 0x000000000c267229 */ /* 0x001fe20000000126 */
[----:B------:R-:W-:Y:S02]  /*08f0*/  ISETP.NE.AND P1, PT, R18, 0x7ff00000, PT ;  /* 0x7ff000001200780c */ /* 0x000fe40003f25270 */
[----:B------:R-:W-:Y:S01]  /*0900*/  FSEL R4, R4, RZ, P0 ;  /* 0x000000ff04047208 */ /* 0x000fe20000000000 */
[----:B------:R-:W-:Y:S01]  /*0910*/  DSETP.NEU.AND P0, PT, R36, 1, PT ;  /* 0x3ff000002400742a */ /* 0x000fe20003f0d000 */
[----:B------:R-:W-:Y:S02]  /*0920*/  @!P2 FSEL R5, R5, RZ, P1 ;  /* 0x000000ff0505a208 */ /* 0x000fe40000800000 */
[----:B------:R-:W-:Y:S01]  /*0930*/  @!P2 FSEL R4, R4, +QNAN , P1 ;  /* 0x7ff000000404a808 */ /* 0x000fe20000800000 */
[----:B------:R-:W-:-:S02]  /*0940*/  DADD R24, -RZ, |R38| ;  /* 0x00000000ff187229 */ /* 0x000fc40000000526 */
[----:B------:R-:W-:Y:S02]  /*0950*/  FSEL R36, R5, RZ, P0 ;  /* 0x000000ff05247208 */ /* 0x000fe40000000000 */
[----:B------:R-:W-:-:S07]  /*0960*/  FSEL R37, R4, 1.875, P0 ;  /* 0x3ff0000004257808 */ /* 0x000fce0000000000 */
[----:B------:R-:W-:Y:S05]  /*0970*/  CALL.REL.NOINC `($_Z12cu_calc_distP7v_pointS0_ll$__internal_accurate_pow) ;  /* 0x0000001800dc7944 */ /* 0x000fea0003c00000 */
[----:B------:R-:W-:Y:S05]  /*0980*/  BSYNC.RECONVERGENT B0 ;  /* 0x0000000000007941 */ /* 0x000fea0003800200 */
.L_x_8:
[C---:B------:R-:W-:Y:S01]  /*0990*/  DADD R18, R38.reuse, 2 ;  /* 0x4000000026127429 */ /* 0x040fe20000000000 */
[----:B------:R-:W-:Y:S01]  /*09a0*/  BSSY.RECONVERGENT B0, `(.L_x_9) ;  /* 0x0000025000007945 */ /* 0x000fe20003800200 */
[C---:B------:R-:W-:Y:S02]  /*09b0*/  DSETP.NEU.AND P2, PT, |R38|.reuse, +INF , PT ;  /* 0x7ff000002600742a */ /* 0x040fe40003f4d200 */
[----:B------:R-:W-:-:S06]  /*09c0*/  DSETP.NEU.AND P0, PT, R38, RZ, PT ;  /* 0x000000ff2600722a */ /* 0x000fcc0003f0d000 */
[----:B------:R-:W-:Y:S01]  /*09d0*/  LOP3.LUT R18, R19, 0x7ff00000, RZ, 0xc0, !PT ;  /* 0x7ff0000013127812 */ /* 0x000fe200078ec0ff */
[----:B------:R-:W-:Y:S01]  /*09e0*/  IMAD.MOV.U32 R19, RZ, RZ, 0x3fd80000 ;  /* 0x3fd80000ff137424 */ /* 0x000fe200078e00ff */
[----:B------:R-:W-:Y:S02]  /*09f0*/  FSEL R5, R5, RZ, P0 ;  /* 0x000000ff05057208 */ /* 0x000fe40000000000 */
[----:B------:R-:W-:Y:S01]  /*0a00*/  ISETP.NE.AND P1, PT, R18, 0x7ff00000, PT ;  /* 0x7ff000001200780c */ /* 0x000fe20003f25270 */
[----:B------:R-:W-:Y:S01]  /*0a10*/  IMAD.MOV.U32 R18, RZ, RZ, 0x0 ;  /* 0x00000000ff127424 */ /* 0x000fe200078e00ff */
[----:B------:R-:W-:Y:S01]  /*0a20*/  FSEL R4, R4, RZ, P0 ;  /* 0x000000ff04047208 */ /* 0x000fe20000000000 */
[----:B------:R-:W-:Y:S01]  /*0a30*/  DSETP.NEU.AND P0, PT, R38, 1, PT ;  /* 0x3ff000002600742a */ /* 0x000fe20003f0d000 */
[----:B------:R-:W-:Y:S02]  /*0a40*/  @!P2 FSEL R5, R5, RZ, P1 ;  /* 0x000000ff0505a208 */ /* 0x000fe40000800000 */
[----:B------:R-:W-:-:S03]  /*0a50*/  @!P2 FSEL R4, R4, +QNAN , P1 ;  /* 0x7ff000000404a808 */ /* 0x000fc60000800000 */
[----:B------:R-:W-:Y:S02]  /*0a60*/  FSEL R20, R5, RZ, P0 ;  /* 0x000000ff05147208 */ /* 0x000fe40000000000 */
[----:B------:R-:W-:-:S06]  /*0a70*/  FSEL R21, R4, 1.875, P0 ;  /* 0x3ff0000004157808 */ /* 0x000fcc0000000000 */
[----:B------:R-:W-:-:S06]  /*0a80*/  DADD R20, R36, R20 ;  /* 0x0000000024147229 */ /* 0x000fcc0000000014 */
[----:B------:R-:W0:Y:S04]  /*0a90*/  MUFU.RSQ64H R23, R21 ;  /* 0x0000001500177308 */ /* 0x000e280000001c00 */
[----:B------:R-:W-:-:S04]  /*0aa0*/  IADD3 R22, PT, PT, R21, -0x3500000, RZ ;  /* 0xfcb0000015167810 */ /* 0x000fc80007ffe0ff */
[----:B------:R-:W-:Y:S02]  /*0ab0*/  ISETP.GE.U32.AND P0, PT, R22, 0x7ca00000, PT ;  /* 0x7ca000001600780c */ /* 0x000fe40003f06070 */
[----:B0-----:R-:W-:-:S08]  /*0ac0*/  DMUL R4, R22, R22 ;  /* 0x0000001616047228 */ /* 0x001fd00000000000 */
[----:B------:R-:W-:-:S08]  /*0ad0*/  DFMA R4, R20, -R4, 1 ;  /* 0x3ff000001404742b */ /* 0x000fd00000000804 */
[----:B------:R-:W-:Y:S02]  /*0ae0*/  DFMA R18, R4, R18, 0.5 ;  /* 0x3fe000000412742b */ /* 0x000fe40000000012 */
[----:B------:R-:W-:-:S08]  /*0af0*/  DMUL R4, R22, R4 ;  /* 0x0000000416047228 */ /* 0x000fd00000000000 */
[----:B------:R-:W-:-:S08]  /*0b00*/  DFMA R18, R18, R4, R22 ;  /* 0x000000041212722b */ /* 0x000fd00000000016 */
[----:B------:R-:W-:Y:S02]  /*0b10*/  DMUL R26, R20, R18 ;  /* 0x00000012141a7228 */ /* 0x000fe40000000000 */
[----:B------:R-:W-:Y:S02]  /*0b20*/  VIADD R25, R19, 0xfff00000 ;  /* 0xfff0000013197836 */ /* 0x000fe40000000000 */
[----:B------:R-:W-:-:S04]  /*0b30*/  IMAD.MOV.U32 R24, RZ, RZ, R18 ;  /* 0x000000ffff187224 */ /* 0x000fc800078e0012 */
[----:B------:R-:W-:-:S08]  /*0b40*/  DFMA R28, R26, -R26, R20 ;  /* 0x8000001a1a1c722b */ /* 0x000fd00000000014 */
[----:B------:R-:W-:Y:S01]  /*0b50*/  DFMA R4, R28, R24, R26 ;  /* 0x000000181c04722b */ /* 0x000fe2000000001a */
[----:B------:R-:W-:Y:S10]  /*0b60*/  @!P0 BRA `(.L_x_10) ;  /* 0x0000000000208947 */ /* 0x000ff40003800000 */
[----:B------:R-:W-:Y:S01]  /*0b70*/  MOV R0, R18 ;  /* 0x0000001200007202 */ /* 0x000fe20000000f00 */
[----:B------:R-:W-:Y:S01]  /*0b80*/  IMAD.MOV.U32 R18, RZ, RZ, R28 ;  /* 0x000000ffff127224 */ /* 0x000fe200078e001c */
[----:B------:R-:W-:Y:S01]  /*0b90*/  MOV R24, R22 ;  /* 0x0000001600187202 */ /* 0x000fe20000000f00 */
[----:B------:R-:W-:Y:S01]  /*0ba0*/  IMAD.MOV.U32 R19, RZ, RZ, R29 ;  /* 0x000000ffff137224 */ /* 0x000fe200078e001d */
[----:B------:R-:W-:Y:S01]  /*0bb0*/  MOV R22, 0xbf0 ;  /* 0x00000bf000167802 */ /* 0x000fe20000000f00 */
[----:B------:R-:W-:Y:S02]  /*0bc0*/  IMAD.MOV.U32 R4, RZ, RZ, R26 ;  /* 0x000000ffff047224 */ /* 0x000fe400078e001a */
[----:B------:R-:W-:-:S07]  /*0bd0*/  IMAD.MOV.U32 R5, RZ, RZ, R27 ;  /* 0x000000ffff057224 */ /* 0x000fce00078e001b */
[----:B------:R-:W-:Y:S05]  /*0be0*/  CALL.REL.NOINC `($__internal_1_$__cuda_sm20_dsqrt_rn_f64_mediumpath_v1) ;  /* 0x0000001400a07944 */ /* 0x000fea0003c00000 */
.L_x_10:
[----:B------:R-:W-:Y:S05]  /*0bf0*/  BSYNC.RECONVERGENT B0 ;  /* 0x0000000000007941 */ /* 0x000fea0003800200 */
.L_x_9:
[----:B------:R-:W-:Y:S01]  /*0c00*/  UISETP.NE.U32.AND UP1, UPT, UR6, URZ, UPT ;  /* 0x000000ff0600728c */ /* 0x000fe2000bf25070 */
[----:B------:R0:W1:Y:S03]  /*0c10*/  F2F.F32.F64 R0, R4 ;  /* 0x0000000400007310 */ /* 0x0000660000301000 */
[----:B------:R-:W-:-:S09]  /*0c20*/  UISETP.NE.AND.EX UP1, UPT, UR7, URZ, UPT, UP1 ;  /* 0x000000ff0700728c */ /* 0x000fd2000bf25310 */
[----:B0-----:R-:W-:Y:S05]  /*0c30*/  BRA.U UP1, `(.L_x_11) ;  /* 0x0000000101187547 */ /* 0x001fea000b800000 */
[----:B------:R-:W0:Y:S02]  /*0c40*/  LDC.64 R4, c[0x0][0x388] ;  /* 0x0000e200ff047b82 */ /* 0x000e240000000a00 */
[----:B0-----:R0:W5:Y:S04]  /*0c50*/  LDG.E R2, desc[UR12][R4.64+0x10] ;  /* 0x0000100c04027981 */ /* 0x001168000c1e1900 */
[----:B------:R0:W5:Y:S04]  /*0c60*/  LDG.E.64 R8, desc[UR12][R4.64] ;  /* 0x0000000c04087981 */ /* 0x000168000c1e1b00 */
[----:B------:R0:W5:Y:S01]  /*0c70*/  LDG.E.64 R6, desc[UR12][R4.64+0x8] ;  /* 0x0000080c04067981 */ /* 0x000162000c1e1b00 */
[----:B-1----:R-:W-:Y:S01]  /*0c80*/  IMAD.MOV.U32 R3, RZ, RZ, R0 ;  /* 0x000000ffff037224 */ /* 0x002fe200078e0000 */
[----:B------:R-:W-:Y:S06]  /*0c90*/  BRA `(.L_x_12) ;  /* 0x0000000000247947 */ /* 0x000fec0003800000 */
.L_x_11:
[----:B-1----:R-:W-:Y:S01]  /*0ca0*/  FSETP.GEU.AND P0, PT, R3, R0, PT ;  /* 0x000000000300720b */ /* 0x002fe20003f0e000 */
[----:B------:R-:W-:-:S12]  /*0cb0*/  BSSY.RECONVERGENT B0, `(.L_x_12) ;  /* 0x0000007000007945 */ /* 0x000fd80003800200 */
[----:B------:R-:W-:Y:S05]  /*0cc0*/  @P0 BRA `(.L_x_13) ;  /* 0x0000000000140947 */ /* 0x000fea0003800000 */
[----:B------:R0:W5:Y:S04]  /*0cd0*/  LDG.E R2, desc[UR12][R10.64+0x10] ;  /* 0x0000100c0a027981 */ /* 0x000168000c1e1900 */
[----:B------:R0:W5:Y:S01]  /*0ce0*/  LDG.E.64 R6, desc[UR12][R10.64+0x8] ;  /* 0x0000080c0a067981 */ /* 0x000162000c1e1b00 */
[----:B------:R-:W-:Y:S02]  /*0cf0*/  IMAD.MOV.U32 R8, RZ, RZ, R34 ;  /* 0x000000ffff087224 */ /* 0x000fe400078e0022 */
[----:B------:R-:W-:Y:S02]  /*0d00*/  IMAD.MOV.U32 R9, RZ, RZ, R35 ;  /* 0x000000ffff097224 */ /* 0x000fe400078e0023 */
[----:B------:R-:W-:-:S07]  /*0d10*/  IMAD.MOV.U32 R3, RZ, RZ, R0 ;  /* 0x000000ffff037224 */ /* 0x000fce00078e0000 */
.L_x_13:
[----:B------:R-:W-:Y:S05]  /*0d20*/  BSYNC.RECONVERGENT B0 ;  /* 0x0000000000007941 */ /* 0x000fea0003800200 */
.L_x_12:
[----:B------:R-:W2:Y:S02]  /*0d30*/  LDG.E.64 R36, desc[UR12][R10.64+0x18] ;  /* 0x0000180c0a247981 */ /* 0x000ea4000c1e1b00 */
[----:B--2---:R-:W-:-:S04]  /*0d40*/  LOP3.LUT R0, R37, UR22, RZ, 0xfc, !PT ;  /* 0x0000001625007c12 */ /* 0x004fc8000f8efcff */
[----:B------:R-:W-:-:S13]  /*0d50*/  ISETP.NE.U32.AND P0, PT, R0, RZ, PT ;  /* 0x000000ff0000720c */ /* 0x000fda0003f05070 */
[----:B------:R-:W-:Y:S05]  /*0d60*/  @P0 BRA `(.L_x_14) ;  /* 0x00000000005c0947 */ /* 0x000fea0003800000 */
[----:B------:R-:W1:Y:S01]  /*0d70*/  I2F.U32.RP R18, UR23 ;  /* 0x0000001700127d06 */ /* 0x000e620008209000 */
[----:B0-----:R-:W-:Y:S01]  /*0d80*/  IMAD.MOV.U32 R4, RZ, RZ, RZ ;  /* 0x000000ffff047224 */ /* 0x001fe200078e00ff */
[----:B------:R-:W-:Y:S01]  /*0d90*/  ISETP.NE.U32.AND P2, PT, RZ, UR23, PT ;  /* 0x00000017ff007c0c */ /* 0x000fe2000bf45070 */
[----:B------:R-:W-:-:S05]  /*0da0*/  IMAD.MOV.U32 R41, RZ, RZ, RZ ;  /* 0x000000ffff297224 */ /* 0x000fca00078e00ff */
[----:B-1----:R-:W0:Y:S02]  /*0db0*/  MUFU.RCP R18, R18 ;  /* 0x0000001200127308 */ /* 0x002e240000001000 */
        /* <DEDUP_REMOVED lines=18> */
.L_x_14:
[----:B0-----:R-:W-:Y:S01]  /*0ee0*/  MOV R4, R36 ;  /* 0x0000002400047202 */ /* 0x001fe20000000f00 */
[----:B------:R-:W-:Y:S01]  /*0ef0*/  IMAD.MOV.U32 R5, RZ, RZ, R37 ;  /* 0x000000ffff057224 */ /* 0x000fe200078e0025 */
[----:B------:R-:W-:-:S07]  /*0f00*/  MOV R0, 0xf20 ;  /* 0x00000f2000007802 */ /* 0x000fce0000000f00 */
[----:B-----5:R-:W-:Y:S05]  /*0f10*/  CALL.REL.NOINC `($__internal_0_$__cuda_sm20_div_s64) ;  /* 0x0000000c00847944 */ /* 0x020fea0003c00000 */
[----:B------:R-:W-:-:S05]  /*0f20*/  IADD3 R21, P0, PT, RZ, -R4, RZ ;  /* 0x80000004ff157210 */ /* 0x000fca0007f1e0ff */
[----:B------:R-:W-:Y:S02]  /*0f30*/  IMAD.X R0, RZ, RZ, ~R5, P0 ;  /* 0x000000ffff007224 */ /* 0x000fe400000e0e05 */
[----:B------:R-:W-:-:S04]  /*0f40*/  IMAD.WIDE.U32 R18, R21, UR16, R36 ;  /* 0x0000001015127c25 */ /* 0x000fc8000f8e0024 */
[----:B------:R-:W-:Y:S02]  /*0f50*/  IMAD R0, R0, UR16, RZ ;  /* 0x0000001000007c24 */ /* 0x000fe4000f8e02ff */
[----:B------:R-:W-:Y:S02]  /*0f60*/  IMAD.MOV.U32 R40, RZ, RZ, R18 ;  /* 0x000000ffff287224 */ /* 0x000fe400078e0012 */
[----:B------:R-:W-:-:S04]  /*0f70*/  IMAD R21, R21, UR17, R0 ;  /* 0x0000001115157c24 */ /* 0x000fc8000f8e0200 */
[----:B------:R-:W-:-:S07]  /*0f80*/  IMAD.IADD R41, R21, 0x1, R19 ;  /* 0x0000000115297824 */ /* 0x000fce00078e0213 */
.L_x_15:
[----:B------:R-:W0:Y:S01]  /*0f90*/  I2F.F64.S64 R4, R4 ;  /* 0x0000000400047312 */ /* 0x000e220000301c00 */
[----:B------:R-:W-:Y:S01]  /*0fa0*/  BSSY.RECONVERGENT B0, `(.L_x_16) ;  /* 0x0000005000007945 */ /* 0x000fe20003800200 */
[----:B------:R-:W-:Y:S01]  /*0fb0*/  MOV R0, 0xff0 ;  /* 0x00000ff000007802 */ /* 0x000fe20000000f00 */
[----:B0-----:R-:W-:-:S08]  /*0fc0*/  DADD R34, -R14, R4 ;  /* 0x000000000e227229 */ /* 0x001fd00000000104 */
[----:B------:R-:W-:-:S11]  /*0fd0*/  DADD R24, -RZ, |R34| ;  /* 0x00000000ff187229 */ /* 0x000fd60000000522 */
[----:B-----5:R-:W-:Y:S05]  /*0fe0*/  CALL.REL.NOINC `($_Z12cu_calc_distP7v_pointS0_ll$__internal_accurate_pow) ;  /* 0x0000001400407944 */ /* 0x020fea0003c00000 */
[----:B------:R-:W-:Y:S05]  /*0ff0*/  BSYNC.RECONVERGENT B0 ;  /* 0x0000000000007941 */ /* 0x000fea0003800200 */
.L_x_16:
        /* <DEDUP_REMOVED lines=19> */
.L_x_17:
        /* <DEDUP_REMOVED lines=38> */
.L_x_19:
[----:B------:R-:W-:Y:S05]  /*1390*/  BSYNC.RECONVERGENT B0 ;  /* 0x0000000000007941 */ /* 0x000fea0003800200 */
.L_x_18:
[----:B------:R-:W0:Y:S01]  /*13a0*/  F2F.F32.F64 R4, R4 ;  /* 0x0000000400047310 */ /* 0x000e220000301000 */
[----:B------:R-:W-:Y:S01]  /*13b0*/  BSSY.RECONVERGENT B0, `(.L_x_20) ;  /* 0x0000008000007945 */ /* 0x000fe20003800200 */
[----:B0-----:R-:W-:-:S13]  /*13c0*/  FSETP.GEU.AND P0, PT, R3, R4, PT ;  /* 0x000000040300720b */ /* 0x001fda0003f0e000 */
[----:B------:R-:W-:Y:S05]  /*13d0*/  @P0 BRA `(.L_x_21) ;  /* 0x0000000000140947 */ /* 0x000fea0003800000 */
[----:B------:R0:W5:Y:S04]  /*13e0*/  LDG.E R2, desc[UR12][R10.64+0x28] ;  /* 0x0000280c0a027981 */ /* 0x000168000c1e1900 */
[----:B------:R0:W5:Y:S01]  /*13f0*/  LDG.E.64 R6, desc[UR12][R10.64+0x20] ;  /* 0x0000200c0a067981 */ /* 0x000162000c1e1b00 */
[----:B------:R-:W-:Y:S02]  /*1400*/  IMAD.MOV.U32 R8, RZ, RZ, R36 ;  /* 0x000000ffff087224 */ /* 0x000fe400078e0024 */
[----:B------:R-:W-:Y:S02]  /*1410*/  IMAD.MOV.U32 R9, RZ, RZ, R37 ;  /* 0x000000ffff097224 */ /* 0x000fe400078e0025 */
[----:B------:R-:W-:-:S07]  /*1420*/  IMAD.MOV.U32 R3, RZ, RZ, R4 ;  /* 0x000000ffff037224 */ /* 0x000fce00078e0004 */
.L_x_21:
[----:B------:R-:W-:Y:S05]  /*1430*/  BSYNC.RECONVERGENT B0 ;  /* 0x0000000000007941 */ /* 0x000fea0003800200 */
.L_x_20:
[----:B------:R-:W-:-:S04]  /*1440*/  UIADD3 UR6, UP1, UPT, UR6, 0x30, URZ ;  /* 0x0000003006067890 */ /* 0x000fc8000ff3e0ff */
[----:B------:R-:W-:Y:S01]  /*1450*/  UIADD3.X UR7, UPT, UPT, URZ, UR7, URZ, UP1, !UPT ;  /* 0x00000007ff077290 */ /* 0x000fe20008ffe4ff */
[----:B------:R-:W-:Y:S11]  /*1460*/  BRA.U UP0, `(.L_x_22) ;  /* 0xfffffff100287547 */ /* 0x000ff6000b83ffff */
.L_x_4:
[----:B------:R-:W3:Y:S02]  /*1470*/  LDCU UR6, c[0x0][0x398] ;  /* 0x00007300ff0677ac */ /* 0x000ee40008000800 */
[----:B---3--:R-:W-:-:S04]  /*1480*/  ULOP3.LUT UR6, UR6, 0x1, URZ, 0xc0, !UPT ;  /* 0x0000000106067892 */ /* 0x008fc8000f8ec0ff */
[----:B------:R-:W-:-:S04]  /*1490*/  UISETP.NE.U32.AND UP0, UPT, UR6, 0x1, UPT ;  /* 0x000000010600788c */ /* 0x000fc8000bf05070 */
[----:B------:R-:W-:-:S09]  /*14a0*/  UISETP.NE.U32.AND.EX UP0, UPT, URZ, URZ, UPT, UP0 ;  /* 0x000000ffff00728c */ /* 0x000fd2000bf05100 */
[----:B------:R-:W-:Y:S05]  /*14b0*/  BRA.U UP0, `(.L_x_3) ;  /* 0x00000009000c7547 */ /* 0x000fea000b800000 */
[----:B------:R-:W3:Y:S01]  /*14c0*/  LDCU.64 UR6, c[0x0][0x388] ;  /* 0x00007100ff0677ac */ /* 0x000ee20008000a00 */
[----:B------:R-:W-:Y:S02]  /*14d0*/  UIMAD UR8, UR4, 0x18, URZ ;  /* 0x00000018040878a4 */ /* 0x000fe4000f8e02ff */
[----:B---3--:R-:W-:-:S04]  /*14e0*/  UIMAD.WIDE.U32 UR6, UR5, 0x18, UR6 ;  /* 0x00000018050678a5 */ /* 0x008fc8000f8e0006 */
[----:B------:R-:W-:Y:S02]  /*14f0*/  UIADD3 UR8, UPT, UPT, UR7, UR8, URZ ;  /* 0x0000000807087290 */ /* 0x000fe4000fffe0ff */
[----:B------:R-:W-:Y:S01]  /*1500*/  MOV R35, UR7 ;  /* 0x0000000700237c02 */ /* 0x000fe20008000f00 */
[----:B------:R-:W-:-:S03]  /*1510*/  IMAD.U32 R34, RZ, RZ, UR6 ;  /* 0x00000006ff227e24 */ /* 0x000fc6000f8e00ff */
[----:B------:R-:W-:Y:S01]  /*1520*/  IMAD.U32 R35, RZ, RZ, UR8 ;  /* 0x00000008ff237e24 */ /* 0x000fe2000f8e00ff */
[----:B------:R-:W3:Y:S04]  /*1530*/  LDCU UR6, c[0x0][0x394] ;  /* 0x00007280ff0677ac */ /* 0x000ee80008000800 */
[----:B0-----:R-:W3:Y:S02]  /*1540*/  LDG.E.64 R10, desc[UR12][R34.64] ;  /* 0x0000000c220a7981 */ /* 0x001ee4000c1e1b00 */
[----:B---3--:R-:W-:-:S04]  /*1550*/  LOP3.LUT R0, R11, UR6, RZ, 0xfc, !PT ;  /* 0x000000060b007c12 */ /* 0x008fc8000f8efcff */
[----:B------:R-:W-:-:S13]  /*1560*/  ISETP.NE.U32.AND P0, PT, R0, RZ, PT ;  /* 0x000000ff0000720c */ /* 0x000fda0003f05070 */
[----:B------:R-:W-:Y:S05]  /*1570*/  @P0 BRA `(.L_x_23) ;  /* 0x0000000000600947 */ /* 0x000fea0003800000 */
[----:B------:R-:W0:Y:S01]  /*1580*/  LDCU UR6, c[0x0][0x390] ;  /* 0x00007200ff0677ac */ /* 0x000e220008000800 */
[----:B------:R-:W-:Y:S01]  /*1590*/  IMAD.MOV.U32 R4, RZ, RZ, RZ ;  /* 0x000000ffff047224 */ /* 0x000fe200078e00ff */
[----:B------:R-:W-:Y:S01]  /*15a0*/  MOV R37, RZ ;  /* 0x000000ff00257202 */ /* 0x000fe20000000f00 */
[----:B0-----:R-:W0:Y:S01]  /*15b0*/  I2F.U32.RP R18, UR6 ;  /* 0x0000000600127d06 */ /* 0x001e220008209000 */
[----:B------:R-:W-:-:S07]  /*15c0*/  ISETP.NE.U32.AND P2, PT, RZ, UR6, PT ;  /* 0x00000006ff007c0c */ /* 0x000fce000bf45070 */
[----:B0-----:R-:W0:Y:S02]  /*15d0*/  MUFU.RCP R18, R18 ;  /* 0x0000001200127308 */ /* 0x001e240000001000 */
[----:B0-----:R-:W-:-:S06]  /*15e0*/  VIADD R19, R18, 0xffffffe ;  /* 0x0ffffffe12137836 */ /* 0x001fcc0000000000 */
[----:B------:R-:W0:Y:S02]  /*15f0*/  F2I.FTZ.U32.TRUNC.NTZ R5, R19 ;  /* 0x0000001300057305 */ /* 0x000e24000021f000 */
[----:B0-----:R-:W-:-:S04]  /*1600*/  IMAD.MOV R21, RZ, RZ, -R5 ;  /* 0x000000ffff157224 */ /* 0x001fc800078e0a05 */
[----:B------:R-:W-:-:S04]  /*1610*/  IMAD R21, R21, UR6, RZ ;  /* 0x0000000615157c24 */ /* 0x000fc8000f8e02ff */
[----:B------:R-:W-:-:S06]  /*1620*/  IMAD.HI.U32 R21, R5, R21, R4 ;  /* 0x0000001505157227 */ /* 0x000fcc00078e0004 */
[----:B------:R-:W-:-:S05]  /*1630*/  IMAD.HI.U32 R4, R21, R10, RZ ;  /* 0x0000000a15047227 */ /* 0x000fca00078e00ff */
[----:B------:R-:W-:-:S05]  /*1640*/  IADD3 R5, PT, PT, -R4, RZ, RZ ;  /* 0x000000ff04057210 */ /* 0x000fca0007ffe1ff */
[----:B------:R-:W-:-:S05]  /*1650*/  IMAD R0, R5, UR6, R10 ;  /* 0x0000000605007c24 */ /* 0x000fca000f8e020a */
[----:B------:R-:W-:-:S13]  /*1660*/  ISETP.GE.U32.AND P0, PT, R0, UR6, PT ;  /* 0x0000000600007c0c */ /* 0x000fda000bf06070 */
[----:B------:R-:W-:Y:S02]  /*1670*/  @P0 VIADD R0, R0, -UR6 ;  /* 0x8000000600000c36 */ /* 0x000fe40008000000 */
[----:B------:R-:W-:-:S03]  /*1680*/  @P0 VIADD R4, R4, 0x1 ;  /* 0x0000000104040836 */ /* 0x000fc60000000000 */
[----:B------:R-:W-:-:S13]  /*1690*/  ISETP.GE.U32.AND P1, PT, R0, UR6, PT ;  /* 0x0000000600007c0c */ /* 0x000fda000bf26070 */
[----:B------:R-:W-:Y:S01]  /*16a0*/  @P1 VIADD R4, R4, 0x1 ;  /* 0x0000000104041836 */ /* 0x000fe20000000000 */
[----:B------:R-:W-:-:S05]  /*16b0*/  @!P2 LOP3.LUT R4, RZ, UR6, RZ, 0x33, !PT ;  /* 0x00000006ff04ac12 */ /* 0x000fca000f8e33ff */
[----:B------:R-:W-:-:S04]  /*16c0*/  IMAD.MOV R5, RZ, RZ, -R4 ;  /* 0x000000ffff057224 */ /* 0x000fc800078e0a04 */
[----:B------:R-:W-:Y:S02]  /*16d0*/  IMAD R36, R5, UR6, R10 ;  /* 0x0000000605247c24 */ /* 0x000fe4000f8e020a */
[----:B------:R-:W-:Y:S01]  /*16e0*/  IMAD.MOV.U32 R5, RZ, RZ, RZ ;  /* 0x000000ffff057224 */ /* 0x000fe200078e00ff */
[----:B------:R-:W-:Y:S06]  /*16f0*/  BRA `(.L_x_24) ;  /* 0x0000000000307947 */ /* 0x000fec0003800000 */
.L_x_23:
[----:B------:R-:W-:Y:S01]  /*1700*/  IMAD.MOV.U32 R4, RZ, RZ, R10 ;  /* 0x000000ffff047224 */ /* 0x000fe200078e000a */
[----:B------:R-:W-:Y:S01]  /*1710*/  MOV R0, 0x1740 ;  /* 0x0000174000007802 */ /* 0x000fe20000000f00 */
[----:B------:R-:W-:-:S07]  /*1720*/  IMAD.MOV.U32 R5, RZ, RZ, R11 ;  /* 0x000000ffff057224 */ /* 0x000fce00078e000b */
[----:B-12--5:R-:W-:Y:S05]  /*1730*/  CALL.REL.NOINC `($__internal_0_$__cuda_sm20_div_s64) ;  /* 0x00000004007c7944 */ /* 0x026fea0003c00000 */
[----:B------:R-:W0:Y:S01]  /*1740*/  LDCU.64 UR6, c[0x0][0x390] ;  /* 0x00007200ff0677ac */ /* 0x000e220008000a00 */
[----:B------:R-:W-:-:S05]  /*1750*/  IADD3 R21, P0, PT, RZ, -R4, RZ ;  /* 0x80000004ff157210 */ /* 0x000fca0007f1e0ff */
[----:B------:R-:W-:-:S04]  /*1760*/  IMAD.X R0, RZ, RZ, ~R5, P0 ;  /* 0x000000ffff007224 */ /* 0x000fc800000e0e05 */
[----:B0-----:R-:W-:Y:S02]  /*1770*/  IMAD R0, R0, UR6, RZ ;  /* 0x0000000600007c24 */ /* 0x001fe4000f8e02ff */
[----:B------:R-:W-:-:S04]  /*1780*/  IMAD.WIDE.U32 R18, R21, UR6, R10 ;  /* 0x0000000615127c25 */ /* 0x000fc8000f8e000a */
[----:B------:R-:W-:Y:S01]  /*1790*/  IMAD R21, R21, UR7, R0 ;  /* 0x0000000715157c24 */ /* 0x000fe2000f8e0200 */
[----:B------:R-:W-:-:S03]  /*17a0*/  MOV R36, R18 ;  /* 0x0000001200247202 */ /* 0x000fc60000000f00 */
[----:B------:R-:W-:-:S07]  /*17b0*/  IMAD.IADD R37, R21, 0x1, R19 ;  /* 0x0000000115257824 */ /* 0x000fce00078e0213 */
.L_x_24:
[----:B------:R-:W1:Y:S01]  /*17c0*/  I2F.F64.S64 R4, R4 ;  /* 0x0000000400047312 */ /* 0x000e620000301c00 */
[----:B------:R-:W-:Y:S01]  /*17d0*/  BSSY.RECONVERGENT B0, `(.L_x_25) ;  /* 0x0000005000007945 */ /* 0x000fe20003800200 */
[----:B------:R-:W-:Y:S01]  /*17e0*/  MOV R0, 0x1820 ;  /* 0x0000182000007802 */ /* 0x000fe20000000f00 */
[----:B-1----:R-:W-:-:S08]  /*17f0*/  DADD R14, -R14, R4 ;  /* 0x000000000e0e7229 */ /* 0x002fd00000000104 */
[----:B------:R-:W-:-:S11]  /*1800*/  DADD R24, -RZ, |R14| ;  /* 0x00000000ff187229 */ /* 0x000fd6000000050e */
[----:B--2--5:R-:W-:Y:S05]  /*1810*/  CALL.REL.NOINC `($_Z12cu_calc_distP7v_pointS0_ll$__internal_accurate_pow) ;  /* 0x0000000c00347944 */ /* 0x024fea0003c00000 */
[----:B------:R-:W-:Y:S05]  /*1820*/  BSYNC.RECONVERGENT B0 ;  /* 0x0000000000007941 */ /* 0x000fea0003800200 */
.L_x_25:
        /* <DEDUP_REMOVED lines=19> */
.L_x_26:
[C---:B------:R-:W-:Y:S01]  /*1960*/  DADD R18, R12.reuse, 2 ;  /* 0x400000000c127429 */ /* 0x040fe20000000000 */
[----:B------:R-:W-:Y:S01]  /*1970*/  UISETP.NE.U32.AND UP0, UPT, UR5, URZ, UPT ;  /* 0x000000ff0500728c */ /* 0x000fe2000bf05070 */
[C---:B------:R-:W-:Y:S01]  /*1980*/  DSETP.NEU.AND P2, PT, |R12|.reuse, +INF , PT ;  /* 0x7ff000000c00742a */ /* 0x040fe20003f4d200 */
[----:B------:R-:W-:Y:S01]  /*1990*/  BSSY.RECONVERGENT B0, `(.L_x_3) ;  /* 0x0000035000007945 */ /* 0x000fe20003800200 */
[----:B------:R-:W-:Y:S01]  /*19a0*/  DSETP.NEU.AND P0, PT, R12, RZ, PT ;  /* 0x000000ff0c00722a */ /* 0x000fe20003f0d000 */
[----:B------:R-:W-:-:S05]  /*19b0*/  UISETP.NE.AND.EX UP0, UPT, UR4, URZ, UPT, UP0 ;  /* 0x000000ff0400728c */ /* 0x000fca000bf05300 */
[----:B------:R-:W-:Y:S02]  /*19c0*/  LOP3.LUT R18, R19, 0x7ff00000, RZ, 0xc0, !PT ;  /* 0x7ff0000013127812 */ /* 0x000fe400078ec0ff */
[----:B------:R-:W-:Y:S02]  /*19d0*/  FSEL R5, R5, RZ, P0 ;  /* 0x000000ff05057208 */ /* 0x000fe40000000000 */
[----:B------:R-:W-:Y:S02]  /*19e0*/  ISETP.NE.AND P1, PT, R18, 0x7ff00000, PT ;  /* 0x7ff000001200780c */ /* 0x000fe40003f25270 */
[----:B------:R-:W-:Y:S01]  /*19f0*/  FSEL R0, R4, RZ, P0 ;  /* 0x000000ff04007208 */ /* 0x000fe20000000000 */
[----:B------:R-:W-:Y:S01]  /*1a00*/  DSETP.NEU.AND P0, PT, R12, 1, PT ;  /* 0x3ff000000c00742a */ /* 0x000fe20003f0d000 */
[----:B------:R-:W-:Y:S02]  /*1a10*/  @!P2 FSEL R5, R5, RZ, P1 ;  /* 0x000000ff0505a208 */ /* 0x000fe40000800000 */
[----:B------:R-:W-:-:S03]  /*1a20*/  @!P2 FSEL R0, R0, +QNAN , P1 ;  /* 0x7ff000000000a808 */ /* 0x000fc60000800000 */
[----:B------:R-:W-:Y:S02]  /*1a30*/  FSEL R4, R5, RZ, P0 ;  /* 0x000000ff05047208 */ /* 0x000fe40000000000 */
[----:B------:R-:W-:-:S06]  /*1a40*/  FSEL R5, R0, 1.875, P0 ;  /* 0x3ff0000000057808 */ /* 0x000fcc0000000000 */
[----:B------:R-:W-:Y:S01]  /*1a50*/  DADD R20, R14, R4 ;  /* 0x000000000e147229 */ /* 0x000fe20000000004 */
[----:B------:R-:W-:Y:S10]  /*1a60*/  BRA.U !UP0, `(.L_x_27) ;  /* 0x00000001088c7547 */ /* 0x000ff4000b800000 */
[----:B------:R-:W0:Y:S01]  /*1a70*/  MUFU.RSQ64H R13, R21 ;  /* 0x00000015000d7308 */ /* 0x000e220000001c00 */
[----:B------:R-:W-:Y:S01]  /*1a80*/  VIADD R12, R21, 0xfcb00000 ;  /* 0xfcb00000150c7836 */ /* 0x000fe20000000000 */
[----:B------:R-:W-:Y:S01]  /*1a90*/  BSSY.RECONVERGENT B1, `(.L_x_28) ;  /* 0x0000018000017945 */ /* 0x000fe20003800200 */
[----:B------:R-:W-:Y:S02]  /*1aa0*/  IMAD.MOV.U32 R14, RZ, RZ, 0x0 ;  /* 0x00000000ff0e7424 */ /* 0x000fe400078e00ff */
[----:B------:R-:W-:Y:S01]  /*1ab0*/  IMAD.MOV.U32 R15, RZ, RZ, 0x3fd80000 ;  /* 0x3fd80000ff0f7424 */ /* 0x000fe200078e00ff */
[----:B------:R-:W-:Y:S01]  /*1ac0*/  ISETP.GE.U32.AND P0, PT, R12, 0x7ca00000, PT ;  /* 0x7ca000000c00780c */ /* 0x000fe20003f06070 */
[----:B0-----:R-:W-:-:S08]  /*1ad0*/  DMUL R4, R12, R12 ;  /* 0x0000000c0c047228 */ /* 0x001fd00000000000 */
[----:B------:R-:W-:-:S08]  /*1ae0*/  DFMA R4, R20, -R4, 1 ;  /* 0x3ff000001404742b */ /* 0x000fd00000000804 */
[----:B------:R-:W-:Y:S02]  /*1af0*/  DFMA R14, R4, R14, 0.5 ;  /* 0x3fe00000040e742b */ /* 0x000fe4000000000e */
[----:B------:R-:W-:-:S08]  /*1b00*/  DMUL R4, R12, R4 ;  /* 0x000000040c047228 */ /* 0x000fd00000000000 */
[----:B------:R-:W-:-:S08]  /*1b10*/  DFMA R18, R14, R4, R12 ;  /* 0x000000040e12722b */ /* 0x000fd0000000000c */
[----:B------:R-:W-:Y:S02]  /*1b20*/  DMUL R22, R20, R18 ;  /* 0x0000001214167228 */ /* 0x000fe40000000000 */
[----:B------:R-:W-:Y:S01]  /*1b30*/  IADD3 R15, PT, PT, R19, -0x100000, RZ ;  /* 0xfff00000130f7810 */ /* 0x000fe20007ffe0ff */
[----:B------:R-:W-:-:S05]  /*1b40*/  IMAD.MOV.U32 R14, RZ, RZ, R18 ;  /* 0x000000ffff0e7224 */ /* 0x000fca00078e0012 */
[----:B------:R-:W-:-:S08]  /*1b50*/  DFMA R24, R22, -R22, R20 ;  /* 0x800000161618722b */ /* 0x000fd00000000014 */
[----:B------:R-:W-:Y:S01]  /*1b60*/  DFMA R4, R24, R14, R22 ;  /* 0x0000000e1804722b */ /* 0x000fe20000000016 */
[----:B------:R-:W-:Y:S10]  /*1b70*/  @!P0 BRA `(.L_x_29) ;  /* 0x0000000000248947 */ /* 0x000ff40003800000 */
[----:B------:R-:W-:Y:S01]  /*1b80*/  IMAD.MOV.U32 R0, RZ, RZ, R18 ;  /* 0x000000ffff007224 */ /* 0x000fe200078e0012 */
[----:B------:R-:W-:Y:S01]  /*1b90*/  MOV R4, R22 ;  /* 0x0000001600047202 */ /* 0x000fe20000000f00 */
[----:B------:R-:W-:Y:S01]  /*1ba0*/  IMAD.MOV.U32 R18, RZ, RZ, R24 ;  /* 0x000000ffff127224 */ /* 0x000fe200078e0018 */
[----:B------:R-:W-:Y:S01]  /*1bb0*/  MOV R22, 0x1c10 ;  /* 0x00001c1000167802 */ /* 0x000fe20000000f00 */
[----:B------:R-:W-:Y:S02]  /*1bc0*/  IMAD.MOV.U32 R19, RZ, RZ, R25 ;  /* 0x000000ffff137224 */ /* 0x000fe400078e0019 */
[----:B------:R-:W-:Y:S02]  /*1bd0*/  IMAD.MOV.U32 R5, RZ, RZ, R23 ;  /* 0x000000ffff057224 */ /* 0x000fe400078e0017 */
[----:B------:R-:W-:Y:S02]  /*1be0*/  IMAD.MOV.U32 R24, RZ, RZ, R12 ;  /* 0x000000ffff187224 */ /* 0x000fe400078e000c */
[----:B------:R-:W-:-:S07]  /*1bf0*/  IMAD.MOV.U32 R25, RZ, RZ, R15 ;  /* 0x000000ffff197224 */ /* 0x000fce00078e000f */
[----:B------:R-:W-:Y:S05]  /*1c00*/  CALL.REL.NOINC `($__internal_1_$__cuda_sm20_dsqrt_rn_f64_mediumpath_v1) ;  /* 0x0000000400987944 */ /* 0x000fea0003c00000 */
.L_x_29:
[----:B------:R-:W-:Y:S05]  /*1c10*/  BSYNC.RECONVERGENT B1 ;  /* 0x0000000000017941 */ /* 0x000fea0003800200 */
.L_x_28:
[----:B------:R-:W0:Y:S02]  /*1c20*/  F2F.F32.F64 R4, R4 ;  /* 0x0000000400047310 */ /* 0x000e240000301000 */
[----:B0-----:R-:W-:-:S13]  /*1c30*/  FSETP.GEU.AND P0, PT, R3, R4, PT ;  /* 0x000000040300720b */ /* 0x001fda0003f0e000 */
[----:B------:R-:W-:Y:S05]  /*1c40*/  @P0 BRA `(.L_x_30) ;  /* 0x0000000000240947 */ /* 0x000fea0003800000 */
[----:B------:R0:W5:Y:S04]  /*1c50*/  LDG.E R2, desc[UR12][R34.64+0x10] ;  /* 0x0000100c22027981 */ /* 0x000168000c1e1900 */
[----:B------:R0:W5:Y:S01]  /*1c60*/  LDG.E.64 R6, desc[UR12][R34.64+0x8] ;  /* 0x0000080c22067981 */ /* 0x000162000c1e1b00 */
[----:B------:R-:W-:Y:S01]  /*1c70*/  IMAD.MOV.U32 R8, RZ, RZ, R10 ;  /* 0x000000ffff087224 */ /* 0x000fe200078e000a */
[----:B------:R-:W-:Y:S01]  /*1c80*/  MOV R9, R11 ;  /* 0x0000000b00097202 */ /* 0x000fe20000000f00 */
[----:B------:R-:W-:Y:S06]  /*1c90*/  BRA `(.L_x_30) ;  /* 0x0000000000107947 */ /* 0x000fec0003800000 */
.L_x_27:
[----:B------:R-:W0:Y:S02]  /*1ca0*/  LDC.64 R4, c[0x0][0x388] ;  /* 0x0000e200ff047b82 */ /* 0x000e240000000a00 */
[----:B0-----:R1:W5:Y:S04]  /*1cb0*/  LDG.E R2, desc[UR12][R4.64+0x10] ;  /* 0x0000100c04027981 */ /* 0x001368000c1e1900 */
[----:B------:R1:W5:Y:S04]  /*1cc0*/  LDG.E.64 R8, desc[UR12][R4.64] ;  /* 0x0000000c04087981 */ /* 0x000368000c1e1b00 */
[----:B------:R1:W5:Y:S02]  /*1cd0*/  LDG.E.64 R6, desc[UR12][R4.64+0x8] ;  /* 0x0000080c04067981 */ /* 0x000364000c1e1b00 */
.L_x_30:
[----:B------:R-:W-:Y:S05]  /*1ce0*/  BSYNC.RECONVERGENT B0 ;  /* 0x0000000000007941 */ /* 0x000fea0003800200 */
.L_x_3:
[----:B-----5:R-:W-:Y:S04]  /*1cf0*/  STG.E.64 desc[UR12][R16.64+0x8], R6 ;  /* 0x0000080610007986 */ /* 0x020fe8000c101b0c */
[----:B------:R-:W-:Y:S04]  /*1d00*/  STG.E desc[UR12][R16.64+0x10], R2 ;  /* 0x0000100210007986 */ /* 0x000fe8000c10190c */
[----:B------:R-:W-:Y:S01]  /*1d10*/  STG.E.64 desc[UR12][R16.64], R8 ;  /* 0x0000000810007986 */ /* 0x000fe2000c101b0c */
[----:B------:R-:W-:Y:S05]  /*1d20*/  EXIT ;  /* 0x000000000000794d */ /* 0x000fea0003800000 */
        .weak           $__internal_0_$__cuda_sm20_div_s64
        .type           $__internal_0_$__cuda_sm20_div_s64,@function
        .size           $__internal_0_$__cuda_sm20_div_s64,($__internal_1_$__cuda_sm20_dsqrt_rn_f64_mediumpath_v1 - $__internal_0_$__cuda_sm20_div_s64)
$__internal_0_$__cuda_sm20_div_s64:
[----:B------:R-:W-:Y:S01]  /*1d30*/  UIADD3 UR8, UP2, UPT, URZ, -UR14, URZ ;  /* 0x8000000eff087290 */ /* 0x000fe2000ff5e0ff */
[----:B------:R-:W-:Y:S01]  /*1d40*/  ISETP.GE.AND P3, PT, R5, RZ, PT ;  /* 0x000000ff0500720c */ /* 0x000fe20003f66270 */
[----:B------:R-:W-:Y:S02]  /*1d50*/  UISETP.GE.AND UP1, UPT, UR15, URZ, UPT ;  /* 0x000000ff0f00728c */ /* 0x000fe4000bf26270 */
[----:B------:R-:W-:Y:S02]  /*1d60*/  UIADD3.X UR9, UPT, UPT, URZ, ~UR15, URZ, UP2, !UPT ;  /* 0x8000000fff097290 */ /* 0x000fe400097fe4ff */
[----:B------:R-:W-:Y:S02]  /*1d70*/  USEL UR8, UR8, UR14, !UP1 ;  /* 0x0000000e08087287 */ /* 0x000fe4000c800000 */
[----:B------:R-:W-:-:S09]  /*1d80*/  USEL UR9, UR9, UR15, !UP1 ;  /* 0x0000000f09097287 */ /* 0x000fd2000c800000 */
[----:B------:R-:W0:Y:S08]  /*1d90*/  I2F.U64.RP R22, UR8 ;  /* 0x0000000800167d12 */ /* 0x000e300008309000 */
[----:B0-----:R-:W0:Y:S02]  /*1da0*/  MUFU.RCP R22, R22 ;  /* 0x0000001600167308 */ /* 0x001e240000001000 */
[----:B0-----:R-:W-:-:S06]  /*1db0*/  VIADD R20, R22, 0x1ffffffe ;  /* 0x1ffffffe16147836 */ /* 0x001fcc0000000000 */
[----:B------:R-:W0:Y:S02]  /*1dc0*/  F2I.U64.TRUNC R20, R20 ;  /* 0x0000001400147311 */ /* 0x000e24000020d800 */
[----:B0-----:R-:W-:-:S04]  /*1dd0*/  IMAD.WIDE.U32 R18, R20, UR8, RZ ;  /* 0x0000000814127c25 */ /* 0x001fc8000f8e00ff */
[----:B------:R-:W-:Y:S01]  /*1de0*/  IMAD R19, R20, UR9, R19 ;  /* 0x0000000914137c24 */ /* 0x000fe2000f8e0213 */
[----:B------:R-:W-:-:S03]  /*1df0*/  IADD3 R23, P0, PT, RZ, -R18, RZ ;  /* 0x80000012ff177210 */ /* 0x000fc60007f1e0ff */
[----:B------:R-:W-:Y:S02]  /*1e00*/  IMAD R19, R21, UR8, R19 ;  /* 0x0000000815137c24 */ /* 0x000fe4000f8e0213 */
[----:B------:R-:W-:-:S04]  /*1e10*/  IMAD.HI.U32 R18, R20, R23, RZ ;  /* 0x0000001714127227 */ /* 0x000fc800078e00ff */
[----:B------:R-:W-:Y:S02]  /*1e20*/  IMAD.X R25, RZ, RZ, ~R19, P0 ;  /* 0x000000ffff197224 */ /* 0x000fe400000e0e13 */
[----:B------:R-:W-:Y:S02]  /*1e30*/  IMAD.MOV.U32 R19, RZ, RZ, R20 ;  /* 0x000000ffff137224 */ /* 0x000fe400078e0014 */
[-C--:B------:R-:W-:Y:S02]  /*1e40*/  IMAD R27, R21, R25.reuse, RZ ;  /* 0x00000019151b7224 */ /* 0x080fe400078e02ff */
[----:B------:R-:W-:-:S04]  /*1e50*/  IMAD.WIDE.U32 R18, P0, R20, R25, R18 ;  /* 0x0000001914127225 */ /* 0x000fc80007800012 */
[----:B------:R-:W-:-:S04]  /*1e60*/  IMAD.HI.U32 R25, R21, R25, RZ ;  /* 0x0000001915197227 */ /* 0x000fc800078e00ff */
[----:B------:R-:W-:-:S04]  /*1e70*/  IMAD.HI.U32 R18, P1, R21, R23, R18 ;  /* 0x0000001715127227 */ /* 0x000fc80007820012 */
[----:B------:R-:W-:Y:S01]  /*1e80*/  IMAD.X R22, R25, 0x1, R21, P0 ;  /* 0x0000000119167824 */ /* 0x000fe200000e0615 */
[----:B------:R-:W-:-:S04]  /*1e90*/  IADD3 R19, P2, PT, R27, R18, RZ ;  /* 0x000000121b137210 */ /* 0x000fc80007f5e0ff */
[----:B------:R-:W-:Y:S01]  /*1ea0*/  IADD3.X R22, PT, PT, RZ, RZ, R22, P2, P1 ;  /* 0x000000ffff167210 */ /* 0x000fe200017e2416 */
[----:B------:R-:W-:-:S04]  /*1eb0*/  IMAD.WIDE.U32 R20, R19, UR8, RZ ;  /* 0x0000000813147c25 */ /* 0x000fc8000f8e00ff */
[----:B------:R-:W-:Y:S01]  /*1ec0*/  IMAD R21, R19, UR9, R21 ;  /* 0x0000000913157c24 */ /* 0x000fe2000f8e0215 */
[----:B------:R-:W-:-:S03]  /*1ed0*/  IADD3 R23, P0, PT, RZ, -R20, RZ ;  /* 0x80000014ff177210 */ /* 0x000fc60007f1e0ff */
[----:B------:R-:W-:Y:S02]  /*1ee0*/  IMAD R21, R22, UR8, R21 ;  /* 0x0000000816157c24 */ /* 0x000fe4000f8e0215 */
[----:B------:R-:W-:-:S03]  /*1ef0*/  IMAD.HI.U32 R18, R19, R23, RZ ;  /* 0x0000001713127227 */ /* 0x000fc600078e00ff */
[----:B------:R-:W-:Y:S02]  /*1f00*/  IADD3.X R25, PT, PT, RZ, ~R21, RZ, P0, !PT ;  /* 0x80000015ff197210 */ /* 0x000fe400007fe4ff */
[----:B------:R-:W-:-:S03]  /*1f10*/  IADD3 R21, P4, PT, RZ, -R4, RZ ;  /* 0x80000004ff157210 */ /* 0x000fc60007f9e0ff */
[----:B------:R-:W-:Y:S01]  /*1f20*/  IMAD.WIDE.U32 R18, P0, R19, R25, R18 ;  /* 0x0000001913127225 */ /* 0x000fe20007800012 */
[----:B------:R-:W-:-:S03]  /*1f30*/  SEL R21, R21, R4, !P3 ;  /* 0x0000000415157207 */ /* 0x000fc60005800000 */
[----:B------:R-:W-:Y:S02]  /*1f40*/  IMAD.X R20, RZ, RZ, ~R5, P4 ;  /* 0x000000ffff147224 */ /* 0x000fe400020e0e05 */
[----:B------:R-:W-:-:S03]  /*1f50*/  IMAD.HI.U32 R18, P1, R22, R23, R18 ;  /* 0x0000001716127227 */ /* 0x000fc60007820012 */
[----:B------:R-:W-:Y:S01]  /*1f60*/  SEL R23, R20, R5, !P3 ;  /* 0x0000000514177207 */ /* 0x000fe20005800000 */
[CC--:B------:R-:W-:Y:S02]  /*1f70*/  IMAD R19, R22.reuse, R25.reuse, RZ ;  /* 0x0000001916137224 */ /* 0x0c0fe400078e02ff */
[----:B------:R-:W-:-:S03]  /*1f80*/  IMAD.HI.U32 R25, R22, R25, RZ ;  /* 0x0000001916197227 */ /* 0x000fc600078e00ff */
[----:B------:R-:W-:Y:S01]  /*1f90*/  IADD3 R4, P2, PT, R19, R18, RZ ;  /* 0x0000001213047210 */ /* 0x000fe20007f5e0ff */
[----:B------:R-:W-:Y:S02]  /*1fa0*/  IMAD.X R22, R25, 0x1, R22, P0 ;  /* 0x0000000119167824 */ /* 0x000fe400000e0616 */
[----:B------:R-:W-:Y:S02]  /*1fb0*/  IMAD.MOV.U32 R19, RZ, RZ, RZ ;  /* 0x000000ffff137224 */ /* 0x000fe400078e00ff */
[----:B------:R-:W-:Y:S01]  /*1fc0*/  IMAD.HI.U32 R18, R4, R21, RZ ;  /* 0x0000001504127227 */ /* 0x000fe200078e00ff */
[----:B------:R-:W-:-:S03]  /*1fd0*/  IADD3.X R22, PT, PT, RZ, RZ, R22, P2, P1 ;  /* 0x000000ffff167210 */ /* 0x000fc600017e2416 */
[----:B------:R-:W-:-:S04]  /*1fe0*/  IMAD.WIDE.U32 R18, R4, R23, R18 ;  /* 0x0000001704127225 */ /* 0x000fc800078e0012 */
[C---:B------:R-:W-:Y:S02]  /*1ff0*/  IMAD R25, R22.reuse, R23, RZ ;  /* 0x0000001716197224 */ /* 0x040fe400078e02ff */
[----:B------:R-:W-:-:S04]  /*2000*/  IMAD.HI.U32 R18, P0, R22, R21, R18 ;  /* 0x0000001516127227 */ /* 0x000fc80007800012 */
[----:B------:R-:W-:Y:S01]  /*2010*/  IMAD.HI.U32 R4, R22, R23, RZ ;  /* 0x0000001716047227 */ /* 0x000fe200078e00ff */
[----:B------:R-:W-:-:S03]  /*2020*/  IADD3 R25, P1, PT, R25, R18, RZ ;  /* 0x0000001219197210 */ /* 0x000fc60007f3e0ff */
[----:B------:R-:W-:Y:S02]  /*2030*/  IMAD.X R4, RZ, RZ, R4, P0 ;  /* 0x000000ffff047224 */ /* 0x000fe400000e0604 */
[----:B------:R-:W-:-:S03]  /*2040*/  IMAD.WIDE.U32 R18, R25, UR8, RZ ;  /* 0x0000000819127c25 */ /* 0x000fc6000f8e00ff */
[----:B------:R-:W-:Y:S01]  /*2050*/  IADD3.X R4, PT, PT, RZ, R4, RZ, P1, !PT ;  /* 0x00000004ff047210 */ /* 0x000fe20000ffe4ff */
[----:B------:R-:W-:Y:S01]  /*2060*/  IMAD R19, R25, UR9, R19 ;  /* 0x0000000919137c24 */ /* 0x000fe2000f8e0213 */
[----:B------:R-:W-:-:S03]  /*2070*/  IADD3 R27, P1, PT, -R18, R21, RZ ;  /* 0x00000015121b7210 */ /* 0x000fc60007f3e1ff */
[----:B------:R-:W-:Y:S01]  /*2080*/  IMAD R18, R4, UR8, R19 ;  /* 0x0000000804127c24 */ /* 0x000fe2000f8e0213 */
[----:B------:R-:W-:-:S03]  /*2090*/  ISETP.GE.U32.AND P0, PT, R27, UR8, PT ;  /* 0x000000081b007c0c */ /* 0x000fc6000bf06070 */
[----:B------:R-:W-:Y:S01]  /*20a0*/  IMAD.X R22, R23, 0x1, ~R18, P1 ;  /* 0x0000000117167824 */ /* 0x000fe200008e0e12 */
[----:B------:R-:W-:Y:S02]  /*20b0*/  IADD3 R18, P2, PT, R25, 0x1, RZ ;  /* 0x0000000119127810 */ /* 0x000fe40007f5e0ff */
[----:B------:R-:W-:Y:S02]  /*20c0*/  IADD3 R20, P1, PT, R27, -UR8, RZ ;  /* 0x800000081b147c10 */ /* 0x000fe4000ff3e0ff */
[C---:B------:R-:W-:Y:S01]  /*20d0*/  ISETP.GE.U32.AND.EX P0, PT, R22.reuse, UR9, PT, P0 ;  /* 0x0000000916007c0c */ /* 0x040fe2000bf06100 */
[----:B------:R-:W-:Y:S01]  /*20e0*/  IMAD.X R19, RZ, RZ, R4, P2 ;  /* 0x000000ffff137224 */ /* 0x000fe200010e0604 */
[----:B------:R-:W-:Y:S02]  /*20f0*/  IADD3.X R21, PT, PT, R22, ~UR9, RZ, P1, !PT ;  /* 0x8000000916157c10 */ /* 0x000fe40008ffe4ff */
[----:B------:R-:W-:Y:S02]  /*2100*/  SEL R20, R20, R27, P0 ;  /* 0x0000001b14147207 */ /* 0x000fe40000000000 */
[----:B------:R-:W-:-:S02]  /*2110*/  SEL R25, R18, R25, P0 ;  /* 0x0000001912197207 */ /* 0x000fc40000000000 */
[----:B------:R-:W-:Y:S02]  /*2120*/  SEL R21, R21, R22, P0 ;  /* 0x0000001615157207 */ /* 0x000fe40000000000 */
[----:B------:R-:W-:Y:S02]  /*2130*/  ISETP.GE.U32.AND P1, PT, R20, UR8, PT ;  /* 0x0000000814007c0c */ /* 0x000fe4000bf26070 */
[----:B------:R-:W-:Y:S02]  /*2140*/  SEL R19, R19, R4, P0 ;  /* 0x0000000413137207 */ /* 0x000fe40000000000 */
[----:B------:R-:W-:Y:S02]  /*2150*/  IADD3 R4, P2, PT, R25, 0x1, RZ ;  /* 0x0000000119047810 */ /* 0x000fe40007f5e0ff */
[----:B------:R-:W-:Y:S02]  /*2160*/  ISETP.GE.U32.AND.EX P0, PT, R21, UR9, PT, P1 ;  /* 0x0000000915007c0c */ /* 0x000fe4000bf06110 */
[----:B------:R-:W-:Y:S01]  /*2170*/  LOP3.LUT R20, R5, UR15, RZ, 0x3c, !PT ;  /* 0x0000000f05147c12 */ /* 0x000fe2000f8e3cff */
[----:B------:R-:W-:Y:S01]  /*2180*/  IMAD.X R18, RZ, RZ, R19, P2 ;  /* 0x000000ffff127224 */ /* 0x000fe200010e0613 */
[----:B------:R-:W-:-:S02]  /*2190*/  SEL R4, R4, R25, P0 ;  /* 0x0000001904047207 */ /* 0x000fc40000000000 */
[----:B------:R-:W-:Y:S02]  /*21a0*/  ISETP.GE.AND P1, PT, R20, RZ, PT ;  /* 0x000000ff1400720c */ /* 0x000fe40003f26270 */
[----:B------:R-:W-:Y:S02]  /*21b0*/  SEL R5, R18, R19, P0 ;  /* 0x0000001312057207 */ /* 0x000fe40000000000 */
[-C--:B------:R-:W-:Y:S02]  /*21c0*/  IADD3 R19, P2, PT, RZ, -R4.reuse, RZ ;  /* 0x80000004ff137210 */ /* 0x080fe40007f5e0ff */
[----:B------:R-:W-:Y:S02]  /*21d0*/  ISETP.NE.U32.AND P0, PT, RZ, UR14, PT ;  /* 0x0000000eff007c0c */ /* 0x000fe4000bf05070 */
[-C--:B------:R-:W-:Y:S02]  /*21e0*/  IADD3.X R18, PT, PT, RZ, ~R5.reuse, RZ, P2, !PT ;  /* 0x80000005ff127210 */ /* 0x080fe400017fe4ff */
[----:B------:R-:W-:Y:S01]  /*21f0*/  SEL R4, R19, R4, !P1 ;  /* 0x0000000413047207 */ /* 0x000fe20004800000 */
[----:B------:R-:W-:Y:S01]  /*2200*/  IMAD.MOV.U32 R19, RZ, RZ, 0x0 ;  /* 0x00000000ff137424 */ /* 0x000fe200078e00ff */
[----:B------:R-:W-:Y:S01]  /*2210*/  SEL R5, R18, R5, !P1 ;  /* 0x0000000512057207 */ /* 0x000fe20004800000 */
[----:B------:R-:W-:Y:S01]  /*2220*/  IMAD.MOV.U32 R18, RZ, RZ, R0 ;  /* 0x000000ffff127224 */ /* 0x000fe200078e0000 */
[----:B------:R-:W-:-:S04]  /*2230*/  ISETP.NE.AND.EX P0, PT, RZ, UR15, PT, P0 ;  /* 0x0000000fff007c0c */ /* 0x000fc8000bf05300 */
[----:B------:R-:W-:Y:S02]  /*2240*/  SEL R4, R4, 0xffffffff, P0 ;  /* 0xffffffff04047807 */ /* 0x000fe40000000000 */
[----:B------:R-:W-:Y:S01]  /*2250*/  SEL R5, R5, 0xffffffff, P0 ;  /* 0xffffffff05057807 */ /* 0x000fe20000000000 */
[----:B------:R-:W-:Y:S06]  /*2260*/  RET.REL.NODEC R18 `(_Z12cu_calc_distP7v_pointS0_ll) ;  /* 0xffffffdc12647950 */ /* 0x000fec0003c3ffff */
        .weak           $__internal_1_$__cuda_sm20_dsqrt_rn_f64_mediumpath_v1
        .type           $__internal_1_$__cuda_sm20_dsqrt_rn_f64_mediumpath_v1,@function
        .size           $__internal_1_$__cuda_sm20_dsqrt_rn_f64_mediumpath_v1,($_Z12cu_calc_distP7v_pointS0_ll$__internal_accurate_pow - $__internal_1_$__cuda_sm20_dsqrt_rn_f64_mediumpath_v1)
$__internal_1_$__cuda_sm20_dsqrt_rn_f64_mediumpath_v1:
[----:B------:R-:W-:Y:S01]  /*2270*/  ISETP.GE.U32.AND P0, PT, R24, -0x3400000, PT ;  /* 0xfcc000001800780c */ /* 0x000fe20003f06070 */
[----:B------:R-:W-:Y:S01]  /*2280*/  BSSY.RECONVERGENT B2, `(.L_x_31) ;  /* 0x0000024000027945 */ /* 0x000fe20003800200 */
[----:B------:R-:W-:-:S11]  /*2290*/  IMAD.MOV.U32 R24, RZ, RZ, R0 ;  /* 0x000000ffff187224 */ /* 0x000fd600078e0000 */
[----:B------:R-:W-:Y:S05]  /*22a0*/  @!P0 BRA `(.L_x_32) ;  /* 0x0000000000208947 */ /* 0x000fea0003800000 */
[----:B------:R-:W-:-:S10]  /*22b0*/  DFMA.RM R18, R18, R24, R4 ;  /* 0x000000181212722b */ /* 0x000fd40000004004 */
[----:B------:R-:W-:-:S04]  /*22c0*/  IADD3 R4, P0, PT, R18, 0x1, RZ ;  /* 0x0000000112047810 */ /* 0x000fc80007f1e0ff */
[----:B------:R-:W-:-:S06]  /*22d0*/  IADD3.X R5, PT, PT, RZ, R19, RZ, P0, !PT ;  /* 0x00000013ff057210 */ /* 0x000fcc00007fe4ff */
[----:B------:R-:W-:-:S08]  /*22e0*/  DFMA.RP R20, -R18, R4, R20 ;  /* 0x000000041214722b */ /* 0x000fd00000008114 */
[----:B------:R-:W-:-:S06]  /*22f0*/  DSETP.GT.AND P0, PT, R20, RZ, PT ;  /* 0x000000ff1400722a */ /* 0x000fcc0003f04000 */
[----:B------:R-:W-:Y:S02]  /*2300*/  FSEL R4, R4, R18, P0 ;  /* 0x0000001204047208 */ /* 0x000fe40000000000 */
[----:B------:R-:W-:Y:S01]  /*2310*/  FSEL R5, R5, R19, P0 ;  /* 0x0000001305057208 */ /* 0x000fe20000000000 */
[----:B------:R-:W-:Y:S06]  /*2320*/  BRA `(.L_x_33) ;  /* 0x0000000000647947 */ /* 0x000fec0003800000 */
.L_x_32:
[----:B------:R-:W-:-:S14]  /*2330*/  DSETP.NE.AND P0, PT, R20, RZ, PT ;  /* 0x000000ff1400722a */ /* 0x000fdc0003f05000 */
[----:B------:R-:W-:Y:S05]  /*2340*/  @!P0 BRA `(.L_x_34) ;  /* 0x0000000000588947 */ /* 0x000fea0003800000 */
[----:B------:R-:W-:-:S13]  /*2350*/  ISETP.GE.AND P0, PT, R21, RZ, PT ;  /* 0x000000ff1500720c */ /* 0x000fda0003f06270 */
[----:B------:R-:W-:Y:S02]  /*2360*/  @!P0 IMAD.MOV.U32 R4, RZ, RZ, 0x0 ;  /* 0x00000000ff048424 */ /* 0x000fe400078e00ff */
[----:B------:R-:W-:Y:S01]  /*2370*/  @!P0 IMAD.MOV.U32 R5, RZ, RZ, -0x80000 ;  /* 0xfff80000ff058424 */ /* 0x000fe200078e00ff */
[----:B------:R-:W-:Y:S06]  /*2380*/  @!P0 BRA `(.L_x_33) ;  /* 0x00000000004c8947 */ /* 0x000fec0003800000 */
[----:B------:R-:W-:-:S13]  /*2390*/  ISETP.GT.AND P0, PT, R21, 0x7fefffff, PT ;  /* 0x7fefffff1500780c */ /* 0x000fda0003f04270 */
[----:B------:R-:W-:Y:S05]  /*23a0*/  @P0 BRA `(.L_x_34) ;  /* 0x0000000000400947 */ /* 0x000fea0003800000 */
[----:B------:R-:W-:Y:S01]  /*23b0*/  DMUL R20, R20, 8.11296384146066816958e+31 ;  /* 0x4690000014147828 */ /* 0x000fe20000000000 */
[----:B------:R-:W-:Y:S01]  /*23c0*/  IMAD.MOV.U32 R4, RZ, RZ, RZ ;  /* 0x000000ffff047224 */ /* 0x000fe200078e00ff */
[----:B------:R-:W-:Y:S01]  /*23d0*/  MOV R24, 0x0 ;  /* 0x0000000000187802 */ /* 0x000fe20000000f00 */
[----:B------:R-:W-:-:S03]  /*23e0*/  IMAD.MOV.U32 R25, RZ, RZ, 0x3fd80000 ;  /* 0x3fd80000ff197424 */ /* 0x000fc600078e00ff */
[----:B------:R-:W0:Y:S02]  /*23f0*/  MUFU.RSQ64H R5, R21 ;  /* 0x0000001500057308 */ /* 0x000e240000001c00 */
[----:B0-----:R-:W-:-:S08]  /*2400*/  DMUL R18, R4, R4 ;  /* 0x0000000404127228 */ /* 0x001fd00000000000 */
[----:B------:R-:W-:-:S08]  /*2410*/  DFMA R18, R20, -R18, 1 ;  /* 0x3ff000001412742b */ /* 0x000fd00000000812 */
[----:B------:R-:W-:Y:S02]  /*2420*/  DFMA R24, R18, R24, 0.5 ;  /* 0x3fe000001218742b */ /* 0x000fe40000000018 */
[----:B------:R-:W-:-:S08]  /*2430*/  DMUL R18, R4, R18 ;  /* 0x0000001204127228 */ /* 0x000fd00000000000 */
[----:B------:R-:W-:-:S08]  /*2440*/  DFMA R18, R24, R18, R4 ;  /* 0x000000121812722b */ /* 0x000fd00000000004 */
[----:B------:R-:W-:Y:S02]  /*2450*/  DMUL R4, R20, R18 ;  /* 0x0000001214047228 */ /* 0x000fe40000000000 */
[----:B------:R-:W-:-:S06]  /*2460*/  VIADD R19, R19, 0xfff00000 ;  /* 0xfff0000013137836 */ /* 0x000fcc0000000000 */
[----:B------:R-:W-:-:S08]  /*2470*/  DFMA R24, R4, -R4, R20 ;  /* 0x800000040418722b */ /* 0x000fd00000000014 */
[----:B------:R-:W-:-:S10]  /*2480*/  DFMA R4, R18, R24, R4 ;  /* 0x000000181204722b */ /* 0x000fd40000000004 */
[----:B------:R-:W-:Y:S01]  /*2490*/  VIADD R5, R5, 0xfcb00000 ;  /* 0xfcb0000005057836 */ /* 0x000fe20000000000 */
[----:B------:R-:W-:Y:S06]  /*24a0*/  BRA `(.L_x_33) ;  /* 0x0000000000047947 */ /* 0x000fec0003800000 */
.L_x_34:
[----:B------:R-:W-:-:S11]  /*24b0*/  DADD R4, R20, R20 ;  /* 0x0000000014047229 */ /* 0x000fd60000000014 */
.L_x_33:
[----:B------:R-:W-:Y:S05]  /*24c0*/  BSYNC.RECONVERGENT B2 ;  /* 0x0000000000027941 */ /* 0x000fea0003800200 */
.L_x_31:
[----:B------:R-:W-:-:S04]  /*24d0*/  MOV R23, 0x0 ;  /* 0x0000000000177802 */ /* 0x000fc80000000f00 */
[----:B------:R-:W-:Y:S05]  /*24e0*/  RET.REL.NODEC R22 `(_Z12cu_calc_distP7v_pointS0_ll) ;  /* 0xffffffd816c47950 */ /* 0x000fea0003c3ffff */
        .type           $_Z12cu_calc_distP7v_pointS0_ll$__internal_accurate_pow,@function
        .size           $_Z12cu_calc_distP7v_pointS0_ll$__internal_accurate_pow,(.L_x_39 - $_Z12cu_calc_distP7v_pointS0_ll$__internal_accurate_pow)
$_Z12cu_calc_distP7v_pointS0_ll$__internal_accurate_pow:
[----:B------:R-:W-:Y:S01]  /*24f0*/  ISETP.GT.U32.AND P0, PT, R25, 0xfffff, PT ;  /* 0x000fffff1900780c */ /* 0x000fe20003f04070 */
[----:B------:R-:W-:Y:S01]  /*2500*/  IMAD.MOV.U32 R18, RZ, RZ, R25 ;  /* 0x000000ffff127224 */ /* 0x000fe200078e0019 */
[----:B------:R-:W-:Y:S01]  /*2510*/  UMOV UR8, 0x7d2cafe2 ;  /* 0x7d2cafe200087882 */ /* 0x000fe20000000000 */
[----:B------:R-:W-:Y:S01]  /*2520*/  UMOV UR9, 0x3eb0f5ff ;  /* 0x3eb0f5ff00097882 */ /* 0x000fe20000000000 */
[----:B------:R-:W-:Y:S01]  /*2530*/  UMOV UR20, 0x3b39803f ;  /* 0x3b39803f00147882 */ /* 0x000fe20000000000 */
[----:B------:R-:W-:-:S08]  /*2540*/  UMOV UR21, 0x3c7abc9e ;  /* 0x3c7abc9e00157882 */ /* 0x000fd00000000000 */
[----:B------:R-:W-:-:S10]  /*2550*/  @!P0 DMUL R4, R24, 1.80143985094819840000e+16 ;  /* 0x4350000018048828 */ /* 0x000fd40000000000 */
[----:B------:R-:W-:Y:S02]  /*2560*/  @!P0 IMAD.MOV.U32 R18, RZ, RZ, R5 ;  /* 0x000000ffff128224 */ /* 0x000fe400078e0005 */
[----:B------:R-:W-:-:S03]  /*2570*/  @!P0 IMAD.MOV.U32 R24, RZ, RZ, R4 ;  /* 0x000000ffff188224 */ /* 0x000fc600078e0004 */
[----:B------:R-:W-:Y:S02]  /*2580*/  LOP3.LUT R18, R18, 0x800fffff, RZ, 0xc0, !PT ;  /* 0x800fffff12127812 */ /* 0x000fe400078ec0ff */
[----:B------:R-:W-:Y:S02]  /*2590*/  MOV R26, R24 ;  /* 0x00000018001a7202 */ /* 0x000fe40000000f00 */
[----:B------:R-:W-:Y:S02]  /*25a0*/  LOP3.LUT R19, R18, 0x3ff00000, RZ, 0xfc, !PT ;  /* 0x3ff0000012137812 */ /* 0x000fe400078efcff */
[----:B------:R-:W-:Y:S02]  /*25b0*/  MOV R18, RZ ;  /* 0x000000ff00127202 */ /* 0x000fe40000000f00 */
[----:B------:R-:W-:Y:S01]  /*25c0*/  ISETP.GE.U32.AND P1, PT, R19, 0x3ff6a09f, PT ;  /* 0x3ff6a09f1300780c */ /* 0x000fe20003f26070 */
[----:B------:R-:W-:-:S12]  /*25d0*/  IMAD.MOV.U32 R27, RZ, RZ, R19 ;  /* 0x000000ffff1b7224 */ /* 0x000fd800078e0013 */
[----:B------:R-:W-:-:S04]  /*25e0*/  @P1 VIADD R4, R27, 0xfff00000 ;  /* 0xfff000001b041836 */ /* 0x000fc80000000000 */
[----:B------:R-:W-:Y:S01]  /*25f0*/  @P1 IMAD.MOV.U32 R27, RZ, RZ, R4 ;  /* 0x000000ffff1b1224 */ /* 0x000fe200078e0004 */
[----:B------:R-:W-:Y:S02]  /*2600*/  SHF.R.U32.HI R4, RZ, 0x14, R25 ;  /* 0x00000014ff047819 */ /* 0x000fe40000011619 */
[----:B------:R-:W-:-:S03]  /*2610*/  @!P0 LEA.HI R4, R5, 0xffffffca, RZ, 0xc ;  /* 0xffffffca05048811 */ /* 0x000fc600078f60ff */
[C---:B------:R-:W-:Y:S02]  /*2620*/  DADD R28, R26.reuse, 1 ;  /* 0x3ff000001a1c7429 */ /* 0x040fe40000000000 */
[----:B------:R-:W-:Y:S01]  /*2630*/  DADD R26, R26, -1 ;  /* 0xbff000001a1a7429 */ /* 0x000fe20000000000 */
[C---:B------:R-:W-:Y:S02]  /*2640*/  VIADD R5, R4.reuse, 0xfffffc01 ;  /* 0xfffffc0104057836 */ /* 0x040fe40000000000 */
[----:B------:R-:W-:Y:S01]  /*2650*/  @P1 VIADD R5, R4, 0xfffffc02 ;  /* 0xfffffc0204051836 */ /* 0x000fe20000000000 */
[----:B------:R-:W0:Y:S02]  /*2660*/  MUFU.RCP64H R19, R29 ;  /* 0x0000001d00137308 */ /* 0x000e240000001800 */
[----:B0-----:R-:W-:-:S08]  /*2670*/  DFMA R22, -R28, R18, 1 ;  /* 0x3ff000001c16742b */ /* 0x001fd00000000112 */
[----:B------:R-:W-:-:S08]  /*2680*/  DFMA R22, R22, R22, R22 ;  /* 0x000000161616722b */ /* 0x000fd00000000016 */
[----:B------:R-:W-:-:S08]  /*2690*/  DFMA R22, R18, R22, R18 ;  /* 0x000000161216722b */ /* 0x000fd00000000012 */
[----:B------:R-:W-:-:S08]  /*26a0*/  DMUL R18, R26, R22 ;  /* 0x000000161a127228 */ /* 0x000fd00000000000 */
[----:B------:R-:W-:-:S08]  /*26b0*/  DFMA R18, R26, R22, R18 ;  /* 0x000000161a12722b */ /* 0x000fd00000000012 */
[----:B------:R-:W-:Y:S02]  /*26c0*/  DADD R20, R26, -R18 ;  /* 0x000000001a147229 */ /* 0x000fe40000000812 */
[----:B------:R-:W-:-:S06]  /*26d0*/  DMUL R28, R18, R18 ;  /* 0x00000012121c7228 */ /* 0x000fcc0000000000 */
[----:B------:R-:W-:-:S08]  /*26e0*/  DADD R20, R20, R20 ;  /* 0x0000000014147229 */ /* 0x000fd00000000014 */
[----:B------:R-:W-:Y:S01]  /*26f0*/  DFMA R20, R26, -R18, R20 ;  /* 0x800000121a14722b */ /* 0x000fe20000000014 */
[----:B------:R-:W-:Y:S02]  /*2700*/  IMAD.MOV.U32 R26, RZ, RZ, 0x41ad3b5a ;  /* 0x41ad3b5aff1a7424 */ /* 0x000fe400078e00ff */
[----:B------:R-:W-:-:S05]  /*2710*/  IMAD.MOV.U32 R27, RZ, RZ, 0x3ed0f5d2 ;  /* 0x3ed0f5d2ff1b7424 */ /* 0x000fca00078e00ff */
[----:B------:R-:W-:Y:S02]  /*2720*/  DMUL R20, R22, R20 ;  /* 0x0000001416147228 */ /* 0x000fe40000000000 */
[----:B------:R-:W-:Y:S01]  /*2730*/  DFMA R26, R28, UR8, R26 ;  /* 0x000000081c1a7c2b */ /* 0x000fe2000800001a */
[----:B------:R-:W-:Y:S01]  /*2740*/  UMOV UR8, 0x75488a3f ;  /* 0x75488a3f00087882 */ /* 0x000fe20000000000 */
[----:B------:R-:W-:-:S06]  /*2750*/  UMOV UR9, 0x3ef3b20a ;  /* 0x3ef3b20a00097882 */ /* 0x000fcc0000000000 */
[----:B------:R-:W-:Y:S01]  /*2760*/  DFMA R26, R28, R26, UR8 ;  /* 0x000000081c1a7e2b */ /* 0x000fe2000800001a */
        /* <DEDUP_REMOVED lines=14> */
[----:B------:R-:W-:-:S08]  /*2850*/  DFMA R22, R28, R26, UR8 ;  /* 0x000000081c167e2b */ /* 0x000fd0000800001a */
[----:B------:R-:W-:Y:S01]  /*2860*/  DADD R24, -R22, UR8 ;  /* 0x0000000816187e29 */ /* 0x000fe20008000100 */
[----:B------:R-:W-:Y:S01]  /*2870*/  UMOV UR8, 0xb9e7b0 ;  /* 0x00b9e7b000087882 */ /* 0x000fe20000000000 */
[----:B------:R-:W-:-:S06]  /*2880*/  UMOV UR9, 0x3c46a4cb ;  /* 0x3c46a4cb00097882 */ /* 0x000fcc0000000000 */
[----:B------:R-:W-:Y:S02]  /*2890*/  DFMA R24, R28, R26, R24 ;  /* 0x0000001a1c18722b */ /* 0x000fe40000000018 */
[----:B------:R-:W-:Y:S01]  /*28a0*/  DMUL R26, R18, R18 ;  /* 0x00000012121a7228 */ /* 0x000fe20000000000 */
[----:B------:R-:W-:Y:S01]  /*28b0*/  VIADD R29, R21, 0x100000 ;  /* 0x00100000151d7836 */ /* 0x000fe20000000000 */
[----:B------:R-:W-:-:S04]  /*28c0*/  MOV R28, R20 ;  /* 0x00000014001c7202 */ /* 0x000fc80000000f00 */
[----:B------:R-:W-:Y:S01]  /*28d0*/  DADD R24, R24, -UR8 ;  /* 0x8000000818187e29 */ /* 0x000fe20008000000 */
[----:B------:R-:W-:Y:S01]  /*28e0*/  UMOV UR8, 0x80000000 ;  /* 0x8000000000087882 */ /* 0x000fe20000000000 */
[----:B------:R-:W-:Y:S01]  /*28f0*/  DFMA R30, R18, R18, -R26 ;  /* 0x00000012121e722b */ /* 0x000fe2000000081a */
[----:B------:R-:W-:-:S07]  /*2900*/  UMOV UR9, 0x43300000 ;  /* 0x4330000000097882 */ /* 0x000fce0000000000 */
[C---:B------:R-:W-:Y:S02]  /*2910*/  DFMA R28, R18.reuse, R28, R30 ;  /* 0x0000001c121c722b */ /* 0x040fe4000000001e */
[----:B------:R-:W-:-:S08]  /*2920*/  DMUL R30, R18, R26 ;  /* 0x0000001a121e7228 */ /* 0x000fd00000000000 */
[----:B------:R-:W-:-:S08]  /*2930*/  DFMA R32, R18, R26, -R30 ;  /* 0x0000001a1220722b */ /* 0x000fd0000000081e */
[----:B------:R-:W-:Y:S02]  /*2940*/  DFMA R32, R20, R26, R32 ;  /* 0x0000001a1420722b */ /* 0x000fe40000000020 */
[----:B------:R-:W-:-:S06]  /*2950*/  DADD R26, R22, R24 ;  /* 0x00000000161a7229 */ /* 0x000fcc0000000018 */
[----:B------:R-:W-:Y:S02]  /*2960*/  DFMA R28, R18, R28, R32 ;  /* 0x0000001c121c722b */ /* 0x000fe40000000020 */
[----:B------:R-:W-:-:S08]  /*2970*/  DADD R32, R22, -R26 ;  /* 0x0000000016207229 */ /* 0x000fd0000000081a */
[----:B------:R-:W-:Y:S02]  /*2980*/  DADD R32, R24, R32 ;  /* 0x0000000018207229 */ /* 0x000fe40000000020 */
[----:B------:R-:W-:-:S08]  /*2990*/  DMUL R24, R26, R30 ;  /* 0x0000001e1a187228 */ /* 0x000fd00000000000 */
[----:B------:R-:W-:-:S08]  /*29a0*/  DFMA R22, R26, R30, -R24 ;  /* 0x0000001e1a16722b */ /* 0x000fd00000000818 */
[----:B------:R-:W-:-:S08]  /*29b0*/  DFMA R22, R26, R28, R22 ;  /* 0x0000001c1a16722b */ /* 0x000fd00000000016 */
[----:B------:R-:W-:-:S08]  /*29c0*/  DFMA R32, R32, R30, R22 ;  /* 0x0000001e2020722b */ /* 0x000fd00000000016 */
[----:B------:R-:W-:-:S08]  /*29d0*/  DADD R26, R24, R32 ;  /* 0x00000000181a7229 */ /* 0x000fd00000000020 */
[--C-:B------:R-:W-:Y:S02]  /*29e0*/  DADD R22, R18, R26.reuse ;  /* 0x0000000012167229 */ /* 0x100fe4000000001a */
[----:B------:R-:W-:-:S06]  /*29f0*/  DADD R24, R24, -R26 ;  /* 0x0000000018187229 */ /* 0x000fcc000000081a */
[----:B------:R-:W-:Y:S02]  /*2a00*/  DADD R18, R18, -R22 ;  /* 0x0000000012127229 */ /* 0x000fe40000000816 */
[----:B------:R-:W-:-:S06]  /*2a10*/  DADD R24, R32, R24 ;  /* 0x0000000020187229 */ /* 0x000fcc0000000018 */
[----:B------:R-:W-:-:S08]  /*2a20*/  DADD R18, R26, R18 ;  /* 0x000000001a127229 */ /* 0x000fd00000000012 */
[----:B------:R-:W-:Y:S01]  /*2a30*/  DADD R24, R24, R18 ;  /* 0x0000000018187229 */ /* 0x000fe20000000012 */
[----:B------:R-:W-:Y:S01]  /*2a40*/  LOP3.LUT R18, R5, 0x80000000, RZ, 0x3c, !PT ;  /* 0x8000000005127812 */ /* 0x000fe200078e3cff */
[----:B------:R-:W-:-:S06]  /*2a50*/  IMAD.MOV.U32 R19, RZ, RZ, 0x43300000 ;  /* 0x43300000ff137424 */ /* 0x000fcc00078e00ff */
[----:B------:R-:W-:Y:S02]  /*2a60*/  DADD R20, R20, R24 ;  /* 0x0000000014147229 */ /* 0x000fe40000000018 */
[----:B------:R-:W-:Y:S01]  /*2a70*/  DADD R18, R18, -UR8 ;  /* 0x8000000812127e29 */ /* 0x000fe20008000000 */
[----:B------:R-:W-:Y:S01]  /*2a80*/  UMOV UR8, 0xfefa39ef ;  /* 0xfefa39ef00087882 */ /* 0x000fe20000000000 */
[----:B------:R-:W-:-:S04]  /*2a90*/  UMOV UR9, 0x3fe62e42 ;  /* 0x3fe62e4200097882 */ /* 0x000fc80000000000 */
[----:B------:R-:W-:-:S08]  /*2aa0*/  DADD R24, R22, R20 ;  /* 0x0000000016187229 */ /* 0x000fd00000000014 */
[--C-:B------:R-:W-:Y:S02]  /*2ab0*/  DFMA R4, R18, UR8, R24.reuse ;  /* 0x0000000812047c2b */ /* 0x100fe40008000018 */
[----:B------:R-:W-:-:S06]  /*2ac0*/  DADD R26, R22, -R24 ;  /* 0x00000000161a7229 */ /* 0x000fcc0000000818 */
[----:B------:R-:W-:Y:S02]  /*2ad0*/  DFMA R22, R18, -UR8, R4 ;  /* 0x8000000812167c2b */ /* 0x000fe40008000004 */
[----:B------:R-:W-:-:S06]  /*2ae0*/  DADD R26, R20, R26 ;  /* 0x00000000141a7229 */ /* 0x000fcc000000001a */
[----:B------:R-:W-:Y:S01]  /*2af0*/  DADD R22, -R24, R22 ;  /* 0x0000000018167229 */ /* 0x000fe20000000116 */
[----:B------:R-:W-:Y:S01]  /*2b00*/  MOV R24, 0x652b82fe ;  /* 0x652b82fe00187802 */ /* 0x000fe20000000f00 */
[----:B------:R-:W-:-:S06]  /*2b10*/  IMAD.MOV.U32 R25, RZ, RZ, 0x3ff71547 ;  /* 0x3ff71547ff197424 */ /* 0x000fcc00078e00ff */
[----:B------:R-:W-:-:S08]  /*2b20*/  DADD R20, R26, -R22 ;  /* 0x000000001a147229 */ /* 0x000fd00000000816 */
[----:B------:R-:W-:-:S08]  /*2b30*/  DFMA R20, R18, UR20, R20 ;  /* 0x0000001412147c2b */ /* 0x000fd00008000014 */
[----:B------:R-:W-:-:S08]  /*2b40*/  DADD R18, R4, R20 ;  /* 0x0000000004127229 */ /* 0x000fd00000000014 */
[----:B------:R-:W-:Y:S02]  /*2b50*/  DADD R22, R4, -R18 ;  /* 0x0000000004167229 */ /* 0x000fe40000000812 */
[----:B------:R-:W-:-:S06]  /*2b60*/  DMUL R4, R18, 2 ;  /* 0x4000000012047828 */ /* 0x000fcc0000000000 */
[----:B------:R-:W-:Y:S02]  /*2b70*/  DADD R20, R20, R22 ;  /* 0x0000000014147229 */ /* 0x000fe40000000016 */
[----:B------:R-:W-:-:S08]  /*2b80*/  DFMA R18, R18, 2, -R4 ;  /* 0x400000001212782b */ /* 0x000fd00000000804 */
[----:B------:R-:W-:-:S08]  /*2b90*/  DFMA R20, R20, 2, R18 ;  /* 0x400000001414782b */ /* 0x000fd00000000012 */
[----:B------:R-:W-:-:S08]  /*2ba0*/  DADD R26, R4, R20 ;  /* 0x00000000041a7229 */ /* 0x000fd00000000014 */
[----:B------:R-:W-:Y:S02]  /*2bb0*/  DFMA R24, R26, R24, 6.75539944105574400000e+15 ;  /* 0x433800001a18742b */ /* 0x000fe40000000018 */
[----:B------:R-:W-:Y:S01]  /*2bc0*/  FSETP.GEU.AND P0, PT, |R27|, 4.1917929649353027344, PT ;  /* 0x4086232b1b00780b */ /* 0x000fe20003f0e200 */
[----:B------:R-:W-:-:S05]  /*2bd0*/  DADD R4, R4, -R26 ;  /* 0x0000000004047229 */ /* 0x000fca000000081a */
[----:B------:R-:W-:-:S03]  /*2be0*/  DADD R18, R24, -6.75539944105574400000e+15 ;  /* 0xc338000018127429 */ /* 0x000fc60000000000 */
[----:B------:R-:W-:-:S05]  /*2bf0*/  DADD R20, R20, R4 ;  /* 0x0000000014147229 */ /* 0x000fca0000000004 */
[----:B------:R-:W-:Y:S01]  /*2c00*/  DFMA R22, R18, -UR8, R26 ;  /* 0x8000000812167c2b */ /* 0x000fe2000800001a */
[----:B------:R-:W-:Y:S01]  /*2c10*/  UMOV UR8, 0x3b39803f ;  /* 0x3b39803f00087882 */ /* 0x000fe20000000000 */
[----:B------:R-:W-:-:S06]  /*2c20*/  UMOV UR9, 0x3c7abc9e ;  /* 0x3c7abc9e00097882 */ /* 0x000fcc0000000000 */
[----:B------:R-:W-:Y:S01]  /*2c30*/  DFMA R22, R18, -UR8, R22 ;  /* 0x8000000812167c2b */ /* 0x000fe20008000016 */
[----:B------:R-:W-:Y:S01]  /*2c40*/  UMOV UR8, 0x69ce2bdf ;  /* 0x69ce2bdf00087882 */ /* 0x000fe20000000000 */
[----:B------:R-:W-:Y:S01]  /*2c50*/  IMAD.MOV.U32 R18, RZ, RZ, -0x35dec16 ;  /* 0xfca213eaff127424 */ /* 0x000fe200078e00ff */
[----:B------:R-:W-:Y:S01]  /*2c60*/  UMOV UR9, 0x3e5ade15 ;  /* 0x3e5ade1500097882 */ /* 0x000fe20000000000 */
[----:B------:R-:W-:-:S06]  /*2c70*/  IMAD.MOV.U32 R19, RZ, RZ, 0x3e928af3 ;  /* 0x3e928af3ff137424 */ /* 0x000fcc00078e00ff */
        /* <DEDUP_REMOVED lines=25> */
[----:B------:R-:W-:-:S08]  /*2e10*/  DFMA R18, R22, R18, 1 ;  /* 0x3ff000001612742b */ /* 0x000fd00000000012 */
[----:B------:R-:W-:-:S10]  /*2e20*/  DFMA R18, R22, R18, 1 ;  /* 0x3ff000001612742b */ /* 0x000fd40000000012 */
[----:B------:R-:W-:Y:S01]  /*2e30*/  LEA R23, R24, R19, 0x14 ;  /* 0x0000001318177211 */ /* 0x000fe200078ea0ff */
[----:B------:R-:W-:Y:S01]  /*2e40*/  IMAD.MOV.U32 R22, RZ, RZ, R18 ;  /* 0x000000ffff167224 */ /* 0x000fe200078e0012 */
[----:B------:R-:W-:Y:S06]  /*2e50*/  @!P0 BRA `(.L_x_35) ;  /* 0x0000000000308947 */ /* 0x000fec0003800000 */
[----:B------:R-:W-:Y:S01]  /*2e60*/  FSETP.GEU.AND P1, PT, |R27|, 4.2275390625, PT ;  /* 0x408748001b00780b */ /* 0x000fe20003f2e200 */
[C---:B------:R-:W-:Y:S02]  /*2e70*/  DADD R22, R26.reuse, +INF ;  /* 0x7ff000001a167429 */ /* 0x040fe40000000000 */
[----:B------:R-:W-:-:S08]  /*2e80*/  DSETP.GEU.AND P0, PT, R26, RZ, PT ;  /* 0x000000ff1a00722a */ /* 0x000fd00003f0e000 */
[----:B------:R-:W-:Y:S02]  /*2e90*/  FSEL R22, R22, RZ, P0 ;  /* 0x000000ff16167208 */ /* 0x000fe40000000000 */
[----:B------:R-:W-:Y:S02]  /*2ea0*/  @!P1 LEA.HI R4, R24, R24, RZ, 0x1 ;  /* 0x0000001818049211 */ /* 0x000fe400078f08ff */
[----:B------:R-:W-:Y:S02]  /*2eb0*/  FSEL R23, R23, RZ, P0 ;  /* 0x000000ff17177208 */ /* 0x000fe40000000000 */
[----:B------:R-:W-:-:S05]  /*2ec0*/  @!P1 SHF.R.S32.HI R4, RZ, 0x1, R4 ;  /* 0x00000001ff049819 */ /* 0x000fca0000011404 */
[----:B------:R-:W-:Y:S02]  /*2ed0*/  @!P1 IMAD.IADD R5, R24, 0x1, -R4 ;  /* 0x0000000118059824 */ /* 0x000fe400078e0a04 */
[----:B------:R-:W-:Y:S01]  /*2ee0*/  @!P1 IMAD R19, R4, 0x100000, R19 ;  /* 0x0010000004139824 */ /* 0x000fe200078e0213 */
[----:B------:R-:W-:Y:S02]  /*2ef0*/  @!P1 MOV R4, RZ ;  /* 0x000000ff00049202 */ /* 0x000fe40000000f00 */
[----:B------:R-:W-:-:S06]  /*2f00*/  @!P1 LEA R5, R5, 0x3ff00000, 0x14 ;  /* 0x3ff0000005059811 */ /* 0x000fcc00078ea0ff */
[----:B------:R-:W-:-:S11]  /*2f10*/  @!P1 DMUL R22, R18, R4 ;  /* 0x0000000412169228 */ /* 0x000fd60000000000 */
.L_x_35:
[----:B------:R-:W-:Y:S01]  /*2f20*/  DFMA R20, R20, R22, R22 ;  /* 0x000000161414722b */ /* 0x000fe20000000016 */
[----:B------:R-:W-:Y:S01]  /*2f30*/  IMAD.MOV.U32 R18, RZ, RZ, R0 ;  /* 0x000000ffff127224 */ /* 0x000fe200078e0000 */
[----:B------:R-:W-:Y:S01]  /*2f40*/  DSETP.NEU.AND P0, PT, |R22|, +INF , PT ;  /* 0x7ff000001600742a */ /* 0x000fe20003f0d200 */
[----:B------:R-:W-:-:S07]  /*2f50*/  IMAD.MOV.U32 R19, RZ, RZ, 0x0 ;  /* 0x00000000ff137424 */ /* 0x000fce00078e00ff */
[----:B------:R-:W-:Y:S02]  /*2f60*/  FSEL R5, R22, R20, !P0 ;  /* 0x0000001416057208 */ /* 0x000fe40004000000 */
[----:B------:R-:W-:Y:S01]  /*2f70*/  FSEL R4, R23, R21, !P0 ;  /* 0x0000001517047208 */ /* 0x000fe20004000000 */
[----:B------:R-:W-:Y:S06]  /*2f80*/  RET.REL.NODEC R18 `(_Z12cu_calc_distP7v_pointS0_ll) ;  /* 0xffffffd0121c7950 */ /* 0x000fec0003c3ffff */
.L_x_36:
[----:B------:R-:W-:-:S00]  /*2f90*/  BRA `(.L_x_36) ;  /* 0xfffffffc00fc7947 */ /* 0x000fc0000383ffff */
[----:B------:R-:W-:-:S00]  /*2fa0*/  NOP ;  /* 0x0000000000007918 */ /* 0x000fc00000000000 */
        /* <DEDUP_REMOVED lines=13> */
.L_x_39:


//--------------------- .nv.shared.reserved.0     --------------------------
	.section	.nv.shared.reserved.0,"aw",@nobits
	.weak		__nv_reservedSMEM_offset_0_alias
	.size		__nv_reservedSMEM_offset_0_alias, 0, 64
	.other		__nv_reservedSMEM_offset_0_alias,@"STO_CUDA_RESERVED_SHARED STV_DEFAULT"
__nv_reservedSMEM_offset_0_alias:
	.zero		0
	.zero		64


//--------------------- .nv.constant0._Z12cu_calc_distP7v_pointS0_ll --------------------------
	.section	.nv.constant0._Z12cu_calc_distP7v_pointS0_ll,"a",@progbits
	.sectionflags	@""
	.align	4
.nv.constant0._Z12cu_calc_distP7v_pointS0_ll:
	.zero		928


//--------------------- SYMBOLS --------------------------

	.type		.nv.reservedSmem.offset0,@object
	.size		.nv.reservedSmem.offset0,0x4
